//
// Generated by NVIDIA NVVM Compiler
//
// Compiler Build ID: CL-36424714
// Cuda compilation tools, release 13.0, V13.0.88
// Based on NVVM 20.0.0
//

.version 9.0
.target sm_100
.address_size 64

	// .globl	_Z16matmul_qk_kernelPKfS0_Pfiii
.extern .shared .align 16 .b8 sdata[];

.visible .entry _Z16matmul_qk_kernelPKfS0_Pfiii(
	.param .u64 .ptr .align 1 _Z16matmul_qk_kernelPKfS0_Pfiii_param_0,
	.param .u64 .ptr .align 1 _Z16matmul_qk_kernelPKfS0_Pfiii_param_1,
	.param .u64 .ptr .align 1 _Z16matmul_qk_kernelPKfS0_Pfiii_param_2,
	.param .u32 _Z16matmul_qk_kernelPKfS0_Pfiii_param_3,
	.param .u32 _Z16matmul_qk_kernelPKfS0_Pfiii_param_4,
	.param .u32 _Z16matmul_qk_kernelPKfS0_Pfiii_param_5
)
{
	.reg .pred 	%p<13>;
	.reg .b32 	%r<48>;
	.reg .b32 	%f<116>;
	.reg .b64 	%rd<43>;

	ld.param.u64 	%rd11, [_Z16matmul_qk_kernelPKfS0_Pfiii_param_0];
	ld.param.u64 	%rd12, [_Z16matmul_qk_kernelPKfS0_Pfiii_param_1];
	ld.param.u64 	%rd10, [_Z16matmul_qk_kernelPKfS0_Pfiii_param_2];
	ld.param.u32 	%r27, [_Z16matmul_qk_kernelPKfS0_Pfiii_param_3];
	ld.param.u32 	%r25, [_Z16matmul_qk_kernelPKfS0_Pfiii_param_4];
	ld.param.u32 	%r26, [_Z16matmul_qk_kernelPKfS0_Pfiii_param_5];
	cvta.to.global.u64 	%rd1, %rd12;
	cvta.to.global.u64 	%rd2, %rd11;
	mov.u32 	%r28, %ctaid.y;
	mov.u32 	%r29, %ntid.y;
	mov.u32 	%r30, %tid.y;
	mad.lo.s32 	%r1, %r28, %r29, %r30;
	mov.u32 	%r31, %ctaid.x;
	mov.u32 	%r32, %ntid.x;
	mov.u32 	%r33, %tid.x;
	mad.lo.s32 	%r2, %r31, %r32, %r33;
	setp.ge.s32 	%p1, %r1, %r27;
	setp.ge.s32 	%p2, %r2, %r25;
	or.pred  	%p3, %p1, %p2;
	@%p3 bra 	$L__BB0_15;
	setp.lt.s32 	%p4, %r26, 1;
	mov.f32 	%f115, 0f00000000;
	@%p4 bra 	$L__BB0_14;
	mul.lo.s32 	%r3, %r26, %r1;
	mul.lo.s32 	%r4, %r26, %r2;
	and.b32  	%r5, %r26, 15;
	setp.lt.u32 	%p5, %r26, 16;
	mov.f32 	%f115, 0f00000000;
	mov.b32 	%r44, 0;
	@%p5 bra 	$L__BB0_5;
	and.b32  	%r44, %r26, 2147483632;
	neg.s32 	%r42, %r44;
	mul.wide.u32 	%rd13, %r3, 4;
	add.s64 	%rd14, %rd13, %rd2;
	add.s64 	%rd41, %rd14, 32;
	add.s64 	%rd4, %rd1, 32;
	mov.f32 	%f115, 0f00000000;
	mov.u32 	%r41, %r4;
$L__BB0_4:
	.pragma "nounroll";
	mul.wide.s32 	%rd15, %r41, 4;
	add.s64 	%rd16, %rd4, %rd15;
	ld.global.f32 	%f18, [%rd41+-32];
	ld.global.f32 	%f19, [%rd16+-32];
	fma.rn.f32 	%f20, %f18, %f19, %f115;
	ld.global.f32 	%f21, [%rd41+-28];
	ld.global.f32 	%f22, [%rd16+-28];
	fma.rn.f32 	%f23, %f21, %f22, %f20;
	ld.global.f32 	%f24, [%rd41+-24];
	ld.global.f32 	%f25, [%rd16+-24];
	fma.rn.f32 	%f26, %f24, %f25, %f23;
	ld.global.f32 	%f27, [%rd41+-20];
	ld.global.f32 	%f28, [%rd16+-20];
	fma.rn.f32 	%f29, %f27, %f28, %f26;
	ld.global.f32 	%f30, [%rd41+-16];
	ld.global.f32 	%f31, [%rd16+-16];
	fma.rn.f32 	%f32, %f30, %f31, %f29;
	ld.global.f32 	%f33, [%rd41+-12];
	ld.global.f32 	%f34, [%rd16+-12];
	fma.rn.f32 	%f35, %f33, %f34, %f32;
	ld.global.f32 	%f36, [%rd41+-8];
	ld.global.f32 	%f37, [%rd16+-8];
	fma.rn.f32 	%f38, %f36, %f37, %f35;
	ld.global.f32 	%f39, [%rd41+-4];
	ld.global.f32 	%f40, [%rd16+-4];
	fma.rn.f32 	%f41, %f39, %f40, %f38;
	ld.global.f32 	%f42, [%rd41];
	ld.global.f32 	%f43, [%rd16];
	fma.rn.f32 	%f44, %f42, %f43, %f41;
	ld.global.f32 	%f45, [%rd41+4];
	ld.global.f32 	%f46, [%rd16+4];
	fma.rn.f32 	%f47, %f45, %f46, %f44;
	ld.global.f32 	%f48, [%rd41+8];
	ld.global.f32 	%f49, [%rd16+8];
	fma.rn.f32 	%f50, %f48, %f49, %f47;
	ld.global.f32 	%f51, [%rd41+12];
	ld.global.f32 	%f52, [%rd16+12];
	fma.rn.f32 	%f53, %f51, %f52, %f50;
	ld.global.f32 	%f54, [%rd41+16];
	ld.global.f32 	%f55, [%rd16+16];
	fma.rn.f32 	%f56, %f54, %f55, %f53;
	ld.global.f32 	%f57, [%rd41+20];
	ld.global.f32 	%f58, [%rd16+20];
	fma.rn.f32 	%f59, %f57, %f58, %f56;
	ld.global.f32 	%f60, [%rd41+24];
	ld.global.f32 	%f61, [%rd16+24];
	fma.rn.f32 	%f62, %f60, %f61, %f59;
	ld.global.f32 	%f63, [%rd41+28];
	ld.global.f32 	%f64, [%rd16+28];
	fma.rn.f32 	%f115, %f63, %f64, %f62;
	add.s32 	%r42, %r42, 16;
	add.s64 	%rd41, %rd41, 64;
	add.s32 	%r41, %r41, 16;
	setp.ne.s32 	%p6, %r42, 0;
	@%p6 bra 	$L__BB0_4;
$L__BB0_5:
	setp.eq.s32 	%p7, %r5, 0;
	@%p7 bra 	$L__BB0_14;
	and.b32  	%r13, %r26, 7;
	setp.lt.u32 	%p8, %r5, 8;
	@%p8 bra 	$L__BB0_8;
	add.s32 	%r35, %r44, %r3;
	mul.wide.u32 	%rd17, %r35, 4;
	add.s64 	%rd18, %rd2, %rd17;
	ld.global.f32 	%f66, [%rd18];
	add.s32 	%r36, %r44, %r4;
	mul.wide.s32 	%rd19, %r36, 4;
	add.s64 	%rd20, %rd1, %rd19;
	ld.global.f32 	%f67, [%rd20];
	fma.rn.f32 	%f68, %f66, %f67, %f115;
	cvt.u64.u32 	%rd21, %r3;
	cvt.u64.u32 	%rd22, %r44;
	add.s64 	%rd23, %rd22, %rd21;
	shl.b64 	%rd24, %rd23, 2;
	add.s64 	%rd25, %rd2, %rd24;
	ld.global.f32 	%f69, [%rd25+4];
	ld.global.f32 	%f70, [%rd20+4];
	fma.rn.f32 	%f71, %f69, %f70, %f68;
	ld.global.f32 	%f72, [%rd25+8];
	ld.global.f32 	%f73, [%rd20+8];
	fma.rn.f32 	%f74, %f72, %f73, %f71;
	ld.global.f32 	%f75, [%rd25+12];
	ld.global.f32 	%f76, [%rd20+12];
	fma.rn.f32 	%f77, %f75, %f76, %f74;
	ld.global.f32 	%f78, [%rd25+16];
	ld.global.f32 	%f79, [%rd20+16];
	fma.rn.f32 	%f80, %f78, %f79, %f77;
	ld.global.f32 	%f81, [%rd25+20];
	ld.global.f32 	%f82, [%rd20+20];
	fma.rn.f32 	%f83, %f81, %f82, %f80;
	ld.global.f32 	%f84, [%rd25+24];
	ld.global.f32 	%f85, [%rd20+24];
	fma.rn.f32 	%f86, %f84, %f85, %f83;
	ld.global.f32 	%f87, [%rd25+28];
	ld.global.f32 	%f88, [%rd20+28];
	fma.rn.f32 	%f115, %f87, %f88, %f86;
	add.s32 	%r44, %r44, 8;
$L__BB0_8:
	setp.eq.s32 	%p9, %r13, 0;
	@%p9 bra 	$L__BB0_14;
	and.b32  	%r16, %r26, 3;
	setp.lt.u32 	%p10, %r13, 4;
	@%p10 bra 	$L__BB0_11;
	add.s32 	%r37, %r44, %r3;
	mul.wide.u32 	%rd26, %r37, 4;
	add.s64 	%rd27, %rd2, %rd26;
	ld.global.f32 	%f90, [%rd27];
	add.s32 	%r38, %r44, %r4;
	mul.wide.s32 	%rd28, %r38, 4;
	add.s64 	%rd29, %rd1, %rd28;
	ld.global.f32 	%f91, [%rd29];
	fma.rn.f32 	%f92, %f90, %f91, %f115;
	cvt.u64.u32 	%rd30, %r3;
	cvt.u64.u32 	%rd31, %r44;
	add.s64 	%rd32, %rd31, %rd30;
	shl.b64 	%rd33, %rd32, 2;
	add.s64 	%rd34, %rd2, %rd33;
	ld.global.f32 	%f93, [%rd34+4];
	ld.global.f32 	%f94, [%rd29+4];
	fma.rn.f32 	%f95, %f93, %f94, %f92;
	ld.global.f32 	%f96, [%rd34+8];
	ld.global.f32 	%f97, [%rd29+8];
	fma.rn.f32 	%f98, %f96, %f97, %f95;
	ld.global.f32 	%f99, [%rd34+12];
	ld.global.f32 	%f100, [%rd29+12];
	fma.rn.f32 	%f115, %f99, %f100, %f98;
	add.s32 	%r44, %r44, 4;
$L__BB0_11:
	setp.eq.s32 	%p11, %r16, 0;
	@%p11 bra 	$L__BB0_14;
	add.s32 	%r47, %r44, %r4;
	add.s32 	%r39, %r44, %r3;
	mul.wide.u32 	%rd35, %r39, 4;
	add.s64 	%rd42, %rd2, %rd35;
	neg.s32 	%r46, %r16;
$L__BB0_13:
	.pragma "nounroll";
	mul.wide.s32 	%rd36, %r47, 4;
	add.s64 	%rd37, %rd1, %rd36;
	ld.global.f32 	%f101, [%rd42];
	ld.global.f32 	%f102, [%rd37];
	fma.rn.f32 	%f115, %f101, %f102, %f115;
	add.s32 	%r47, %r47, 1;
	add.s64 	%rd42, %rd42, 4;
	add.s32 	%r46, %r46, 1;
	setp.ne.s32 	%p12, %r46, 0;
	@%p12 bra 	$L__BB0_13;
$L__BB0_14:
	cvt.rn.f32.s32 	%f103, %r26;
	sqrt.rn.f32 	%f104, %f103;
	rcp.rn.f32 	%f105, %f104;
	mul.f32 	%f106, %f105, %f115;
	mad.lo.s32 	%r40, %r25, %r1, %r2;
	cvta.to.global.u64 	%rd38, %rd10;
	mul.wide.s32 	%rd39, %r40, 4;
	add.s64 	%rd40, %rd38, %rd39;
	st.global.f32 	[%rd40], %f106;
$L__BB0_15:
	ret;

}
	// .globl	_Z14softmax_kernelPfii
.visible .entry _Z14softmax_kernelPfii(
	.param .u64 .ptr .align 1 _Z14softmax_kernelPfii_param_0,
	.param .u32 _Z14softmax_kernelPfii_param_1,
	.param .u32 _Z14softmax_kernelPfii_param_2
)
{
	.reg .pred 	%p<14>;
	.reg .b32 	%r<39>;
	.reg .b32 	%f<52>;
	.reg .b64 	%rd<9>;

	ld.param.u64 	%rd2, [_Z14softmax_kernelPfii_param_0];
	ld.param.u32 	%r20, [_Z14softmax_kernelPfii_param_1];
	ld.param.u32 	%r19, [_Z14softmax_kernelPfii_param_2];
	cvta.to.global.u64 	%rd1, %rd2;
	mov.u32 	%r1, %ctaid.x;
	setp.ge.s32 	%p1, %r1, %r20;
	@%p1 bra 	$L__BB1_20;
	mov.u32 	%r38, %tid.x;
	setp.ge.s32 	%p2, %r38, %r19;
	mov.f32 	%f49, 0fFF800000;
	@%p2 bra 	$L__BB1_4;
	mul.lo.s32 	%r3, %r19, %r1;
	mov.f32 	%f49, 0fFF800000;
	mov.u32 	%r4, %ntid.x;
	mov.u32 	%r34, %r38;
$L__BB1_3:
	add.s32 	%r21, %r34, %r3;
	mul.wide.s32 	%rd3, %r21, 4;
	add.s64 	%rd4, %rd1, %rd3;
	ld.global.f32 	%f11, [%rd4];
	max.f32 	%f49, %f49, %f11;
	add.s32 	%r34, %r34, %r4;
	setp.lt.s32 	%p3, %r34, %r19;
	@%p3 bra 	$L__BB1_3;
$L__BB1_4:
	shl.b32 	%r22, %r38, 2;
	mov.u32 	%r23, sdata;
	add.s32 	%r7, %r23, %r22;
	st.shared.f32 	[%r7], %f49;
	bar.sync 	0;
	mov.u32 	%r8, %ntid.x;
	setp.lt.u32 	%p4, %r8, 2;
	@%p4 bra 	$L__BB1_9;
	mov.u32 	%r35, %r8;
$L__BB1_6:
	shr.u32 	%r10, %r35, 1;
	setp.ge.u32 	%p5, %r38, %r10;
	@%p5 bra 	$L__BB1_8;
	ld.shared.f32 	%f12, [%r7];
	shl.b32 	%r24, %r10, 2;
	add.s32 	%r25, %r7, %r24;
	ld.shared.f32 	%f13, [%r25];
	max.f32 	%f14, %f12, %f13;
	st.shared.f32 	[%r7], %f14;
$L__BB1_8:
	bar.sync 	0;
	setp.gt.u32 	%p6, %r35, 3;
	mov.u32 	%r35, %r10;
	@%p6 bra 	$L__BB1_6;
$L__BB1_9:
	setp.ge.s32 	%p7, %r38, %r19;
	mov.f32 	%f51, 0f00000000;
	ld.shared.f32 	%f4, [sdata];
	@%p7 bra 	$L__BB1_12;
	mul.lo.s32 	%r11, %r19, %r1;
	mov.f32 	%f51, 0f00000000;
	mov.u32 	%r36, %r38;
$L__BB1_11:
	add.s32 	%r26, %r36, %r11;
	mul.wide.s32 	%rd5, %r26, 4;
	add.s64 	%rd6, %rd1, %rd5;
	ld.global.f32 	%f17, [%rd6];
	sub.f32 	%f18, %f17, %f4;
	fma.rn.f32 	%f19, %f18, 0f3BBB989D, 0f3F000000;
	cvt.sat.f32.f32 	%f20, %f19;
	mov.f32 	%f21, 0f4B400001;
	mov.f32 	%f22, 0f437C0000;
	fma.rm.f32 	%f23, %f20, %f22, %f21;
	add.f32 	%f24, %f23, 0fCB40007F;
	neg.f32 	%f25, %f24;
	fma.rn.f32 	%f26, %f18, 0f3FB8AA3B, %f25;
	fma.rn.f32 	%f27, %f18, 0f32A57060, %f26;
	mov.b32 	%r27, %f23;
	shl.b32 	%r28, %r27, 23;
	mov.b32 	%f28, %r28;
	ex2.approx.ftz.f32 	%f29, %f27;
	fma.rn.f32 	%f51, %f29, %f28, %f51;
	add.s32 	%r36, %r36, %r8;
	setp.lt.s32 	%p8, %r36, %r19;
	@%p8 bra 	$L__BB1_11;
$L__BB1_12:
	setp.lt.u32 	%p9, %r8, 2;
	st.shared.f32 	[%r7], %f51;
	bar.sync 	0;
	@%p9 bra 	$L__BB1_17;
	mov.u32 	%r37, %r8;
$L__BB1_14:
	shr.u32 	%r15, %r37, 1;
	setp.ge.u32 	%p10, %r38, %r15;
	@%p10 bra 	$L__BB1_16;
	shl.b32 	%r29, %r15, 2;
	add.s32 	%r30, %r7, %r29;
	ld.shared.f32 	%f30, [%r30];
	ld.shared.f32 	%f31, [%r7];
	add.f32 	%f32, %f30, %f31;
	st.shared.f32 	[%r7], %f32;
$L__BB1_16:
	bar.sync 	0;
	setp.gt.u32 	%p11, %r37, 3;
	mov.u32 	%r37, %r15;
	@%p11 bra 	$L__BB1_14;
$L__BB1_17:
	setp.ge.s32 	%p12, %r38, %r19;
	@%p12 bra 	$L__BB1_20;
	ld.shared.f32 	%f8, [sdata];
	mul.lo.s32 	%r16, %r19, %r1;
$L__BB1_19:
	add.s32 	%r31, %r38, %r16;
	mul.wide.s32 	%rd7, %r31, 4;
	add.s64 	%rd8, %rd1, %rd7;
	ld.global.f32 	%f33, [%rd8];
	sub.f32 	%f34, %f33, %f4;
	fma.rn.f32 	%f35, %f34, 0f3BBB989D, 0f3F000000;
	cvt.sat.f32.f32 	%f36, %f35;
	mov.f32 	%f37, 0f4B400001;
	mov.f32 	%f38, 0f437C0000;
	fma.rm.f32 	%f39, %f36, %f38, %f37;
	add.f32 	%f40, %f39, 0fCB40007F;
	neg.f32 	%f41, %f40;
	fma.rn.f32 	%f42, %f34, 0f3FB8AA3B, %f41;
	fma.rn.f32 	%f43, %f34, 0f32A57060, %f42;
	mov.b32 	%r32, %f39;
	shl.b32 	%r33, %r32, 23;
	mov.b32 	%f44, %r33;
	ex2.approx.ftz.f32 	%f45, %f43;
	mul.f32 	%f46, %f45, %f44;
	div.rn.f32 	%f47, %f46, %f8;
	st.global.f32 	[%rd8], %f47;
	add.s32 	%r38, %r38, %r8;
	setp.lt.s32 	%p13, %r38, %r19;
	@%p13 bra 	$L__BB1_19;
$L__BB1_20:
	ret;

}
	// .globl	_Z16matmul_av_kernelPKfS0_Pfiii
.visible .entry _Z16matmul_av_kernelPKfS0_Pfiii(
	.param .u64 .ptr .align 1 _Z16matmul_av_kernelPKfS0_Pfiii_param_0,
	.param .u64 .ptr .align 1 _Z16matmul_av_kernelPKfS0_Pfiii_param_1,
	.param .u64 .ptr .align 1 _Z16matmul_av_kernelPKfS0_Pfiii_param_2,
	.param .u32 _Z16matmul_av_kernelPKfS0_Pfiii_param_3,
	.param .u32 _Z16matmul_av_kernelPKfS0_Pfiii_param_4,
	.param .u32 _Z16matmul_av_kernelPKfS0_Pfiii_param_5
)
{
	.reg .pred 	%p<13>;
	.reg .b32 	%r<41>;
	.reg .b32 	%f<68>;
	.reg .b64 	%rd<53>;

	ld.param.u64 	%rd7, [_Z16matmul_av_kernelPKfS0_Pfiii_param_0];
	ld.param.u64 	%rd8, [_Z16matmul_av_kernelPKfS0_Pfiii_param_1];
	ld.param.u64 	%rd6, [_Z16matmul_av_kernelPKfS0_Pfiii_param_2];
	ld.param.u32 	%r20, [_Z16matmul_av_kernelPKfS0_Pfiii_param_3];
	ld.param.u32 	%r18, [_Z16matmul_av_kernelPKfS0_Pfiii_param_4];
	ld.param.u32 	%r19, [_Z16matmul_av_kernelPKfS0_Pfiii_param_5];
	cvta.to.global.u64 	%rd1, %rd8;
	cvta.to.global.u64 	%rd2, %rd7;
	mov.u32 	%r21, %ctaid.y;
	mov.u32 	%r22, %ntid.y;
	mov.u32 	%r23, %tid.y;
	mad.lo.s32 	%r1, %r21, %r22, %r23;
	mov.u32 	%r24, %ctaid.x;
	mov.u32 	%r25, %ntid.x;
	mov.u32 	%r26, %tid.x;
	mad.lo.s32 	%r2, %r24, %r25, %r26;
	setp.ge.s32 	%p1, %r1, %r20;
	setp.ge.s32 	%p2, %r2, %r19;
	or.pred  	%p3, %p1, %p2;
	@%p3 bra 	$L__BB2_14;
	setp.lt.s32 	%p4, %r18, 1;
	mov.f32 	%f67, 0f00000000;
	@%p4 bra 	$L__BB2_13;
	mul.lo.s32 	%r3, %r18, %r1;
	and.b32  	%r4, %r18, 7;
	setp.lt.u32 	%p5, %r18, 8;
	mov.f32 	%f67, 0f00000000;
	mov.b32 	%r39, 0;
	@%p5 bra 	$L__BB2_5;
	and.b32  	%r39, %r18, 2147483640;
	neg.s32 	%r37, %r39;
	shl.b32 	%r7, %r19, 3;
	mul.wide.u32 	%rd9, %r3, 4;
	add.s64 	%rd10, %rd9, %rd2;
	add.s64 	%rd52, %rd10, 16;
	mov.f32 	%f67, 0f00000000;
	mul.wide.s32 	%rd13, %r19, 4;
	mov.u32 	%r36, %r2;
$L__BB2_4:
	.pragma "nounroll";
	ld.global.f32 	%f17, [%rd52+-16];
	mul.wide.s32 	%rd11, %r36, 4;
	add.s64 	%rd12, %rd1, %rd11;
	ld.global.f32 	%f18, [%rd12];
	fma.rn.f32 	%f19, %f17, %f18, %f67;
	ld.global.f32 	%f20, [%rd52+-12];
	add.s64 	%rd14, %rd12, %rd13;
	ld.global.f32 	%f21, [%rd14];
	fma.rn.f32 	%f22, %f20, %f21, %f19;
	ld.global.f32 	%f23, [%rd52+-8];
	add.s64 	%rd15, %rd14, %rd13;
	ld.global.f32 	%f24, [%rd15];
	fma.rn.f32 	%f25, %f23, %f24, %f22;
	ld.global.f32 	%f26, [%rd52+-4];
	add.s64 	%rd16, %rd15, %rd13;
	ld.global.f32 	%f27, [%rd16];
	fma.rn.f32 	%f28, %f26, %f27, %f25;
	ld.global.f32 	%f29, [%rd52];
	add.s64 	%rd17, %rd16, %rd13;
	ld.global.f32 	%f30, [%rd17];
	fma.rn.f32 	%f31, %f29, %f30, %f28;
	ld.global.f32 	%f32, [%rd52+4];
	add.s64 	%rd18, %rd17, %rd13;
	ld.global.f32 	%f33, [%rd18];
	fma.rn.f32 	%f34, %f32, %f33, %f31;
	ld.global.f32 	%f35, [%rd52+8];
	add.s64 	%rd19, %rd18, %rd13;
	ld.global.f32 	%f36, [%rd19];
	fma.rn.f32 	%f37, %f35, %f36, %f34;
	ld.global.f32 	%f38, [%rd52+12];
	add.s64 	%rd20, %rd19, %rd13;
	ld.global.f32 	%f39, [%rd20];
	fma.rn.f32 	%f67, %f38, %f39, %f37;
	add.s32 	%r37, %r37, 8;
	add.s32 	%r36, %r36, %r7;
	add.s64 	%rd52, %rd52, 32;
	setp.ne.s32 	%p6, %r37, 0;
	@%p6 bra 	$L__BB2_4;
$L__BB2_5:
	setp.eq.s32 	%p7, %r4, 0;
	@%p7 bra 	$L__BB2_13;
	and.b32  	%r13, %r18, 3;
	setp.lt.u32 	%p8, %r4, 4;
	@%p8 bra 	$L__BB2_8;
	add.s32 	%r28, %r39, %r3;
	mul.wide.u32 	%rd21, %r28, 4;
	add.s64 	%rd22, %rd2, %rd21;
	ld.global.f32 	%f41, [%rd22];
	mad.lo.s32 	%r29, %r39, %r19, %r2;
	mul.wide.s32 	%rd23, %r29, 4;
	add.s64 	%rd24, %rd1, %rd23;
	ld.global.f32 	%f42, [%rd24];
	fma.rn.f32 	%f43, %f41, %f42, %f67;
	cvt.u64.u32 	%rd25, %r3;
	cvt.u64.u32 	%rd26, %r39;
	add.s64 	%rd27, %rd26, %rd25;
	shl.b64 	%rd28, %rd27, 2;
	add.s64 	%rd29, %rd2, %rd28;
	ld.global.f32 	%f44, [%rd29+4];
	mul.wide.s32 	%rd30, %r19, 4;
	add.s64 	%rd31, %rd24, %rd30;
	ld.global.f32 	%f45, [%rd31];
	fma.rn.f32 	%f46, %f44, %f45, %f43;
	ld.global.f32 	%f47, [%rd29+8];
	add.s64 	%rd32, %rd31, %rd30;
	ld.global.f32 	%f48, [%rd32];
	fma.rn.f32 	%f49, %f47, %f48, %f46;
	ld.global.f32 	%f50, [%rd29+12];
	add.s64 	%rd33, %rd32, %rd30;
	ld.global.f32 	%f51, [%rd33];
	fma.rn.f32 	%f67, %f50, %f51, %f49;
	add.s32 	%r39, %r39, 4;
$L__BB2_8:
	setp.eq.s32 	%p9, %r13, 0;
	@%p9 bra 	$L__BB2_13;
	setp.eq.s32 	%p10, %r13, 1;
	@%p10 bra 	$L__BB2_11;
	add.s32 	%r30, %r39, %r3;
	mul.wide.u32 	%rd34, %r30, 4;
	add.s64 	%rd35, %rd2, %rd34;
	ld.global.f32 	%f53, [%rd35];
	mad.lo.s32 	%r31, %r39, %r19, %r2;
	mul.wide.s32 	%rd36, %r31, 4;
	add.s64 	%rd37, %rd1, %rd36;
	ld.global.f32 	%f54, [%rd37];
	fma.rn.f32 	%f55, %f53, %f54, %f67;
	cvt.u64.u32 	%rd38, %r3;
	cvt.u64.u32 	%rd39, %r39;
	add.s64 	%rd40, %rd39, %rd38;
	shl.b64 	%rd41, %rd40, 2;
	add.s64 	%rd42, %rd2, %rd41;
	ld.global.f32 	%f56, [%rd42+4];
	mul.wide.s32 	%rd43, %r19, 4;
	add.s64 	%rd44, %rd37, %rd43;
	ld.global.f32 	%f57, [%rd44];
	fma.rn.f32 	%f67, %f56, %f57, %f55;
	add.s32 	%r39, %r39, 2;
$L__BB2_11:
	and.b32  	%r32, %r18, 1;
	setp.eq.b32 	%p11, %r32, 1;
	not.pred 	%p12, %p11;
	@%p12 bra 	$L__BB2_13;
	add.s32 	%r33, %r39, %r3;
	mul.wide.u32 	%rd45, %r33, 4;
	add.s64 	%rd46, %rd2, %rd45;
	ld.global.f32 	%f58, [%rd46];
	mad.lo.s32 	%r34, %r39, %r19, %r2;
	mul.wide.s32 	%rd47, %r34, 4;
	add.s64 	%rd48, %rd1, %rd47;
	ld.global.f32 	%f59, [%rd48];
	fma.rn.f32 	%f67, %f58, %f59, %f67;
$L__BB2_13:
	mad.lo.s32 	%r35, %r19, %r1, %r2;
	cvta.to.global.u64 	%rd49, %rd6;
	mul.wide.s32 	%rd50, %r35, 4;
	add.s64 	%rd51, %rd49, %rd50;
	st.global.f32 	[%rd51], %f67;
$L__BB2_14:
	ret;

}


// ===== COMPILED SASS (sm_100) =====

	.target	sm_100

	.elftype	@"ET_EXEC"


//--------------------- .note.nv.tkinfo           --------------------------
	.section	.note.nv.tkinfo,"",@"SHT_NOTE"
	.sectionflags	@"SHF_NOTE_NV_TKINFO"
	.tkinfo
        /*0018*/ 	.word	0x00000002
        /*0030*/ 	.string	""
        /*0030*/ 	.string	"ptxas"
        /*0030*/ 	.string	"Cuda compilation tools, release 13.0, V13.0.88"
        /*0030*/ 	.string	"Build cuda_13.0.r13.0/compiler.36424714_0"
        /*0030*/ 	.string	"-arch sm_100 -m 64 "



//--------------------- .note.nv.cuinfo           --------------------------
	.section	.note.nv.cuinfo,"",@"SHT_NOTE"
	.sectionflags	@"SHF_NOTE_NV_CUINFO"
        /*0018*/ 	.short	0x0002
        /*001a*/ 	.short	0x0064
        /*001c*/ 	.short	0x0082
	.zero		2


//--------------------- .nv.info                  --------------------------
	.section	.nv.info,"",@"SHT_CUDA_INFO"
	.align	4


	//----- nvinfo : EIATTR_REGCOUNT
	.align		4
        /*0000*/ 	.byte	0x04, 0x2f
        /*0002*/ 	.short	(.L_1 - .L_0)
	.align		4
.L_0:
        /*0004*/ 	.word	index@(_Z16matmul_qk_kernelPKfS0_Pfiii)
        /*0008*/ 	.word	0x0000001f


	//----- nvinfo : EIATTR_FRAME_SIZE
	.align		4
.L_1:
        /*000c*/ 	.byte	0x04, 0x11
        /*000e*/ 	.short	(.L_3 - .L_2)
	.align		4
.L_2:
        /*0010*/ 	.word	index@($__internal_2_$__cuda_sm20_sqrt_rn_f32_slowpath)
        /*0014*/ 	.word	0x00000000


	//----- nvinfo : EIATTR_FRAME_SIZE
	.align		4
.L_3:
        /*0018*/ 	.byte	0x04, 0x11
        /*001a*/ 	.short	(.L_5 - .L_4)
	.align		4
.L_4:
        /*001c*/ 	.word	index@($__internal_1_$__cuda_sm20_rcp_rn_f32_slowpath)
        /*0020*/ 	.word	0x00000000


	//----- nvinfo : EIATTR_FRAME_SIZE
	.align		4
.L_5:
        /*0024*/ 	.byte	0x04, 0x11
        /*0026*/ 	.short	(.L_7 - .L_6)
	.align		4
.L_6:
        /*0028*/ 	.word	index@(_Z16matmul_qk_kernelPKfS0_Pfiii)
        /*002c*/ 	.word	0x00000000


	//----- nvinfo : EIATTR_REGCOUNT
	.align		4
.L_7:
        /*0030*/ 	.byte	0x04, 0x2f
        /*0032*/ 	.short	(.L_9 - .L_8)
	.align		4
.L_8:
        /*0034*/ 	.word	index@(_Z14softmax_kernelPfii)
        /*0038*/ 	.word	0x00000016


	//----- nvinfo : EIATTR_FRAME_SIZE
	.align		4
.L_9:
        /*003c*/ 	.byte	0x04, 0x11
        /*003e*/ 	.short	(.L_11 - .L_10)
	.align		4
.L_10:
        /*0040*/ 	.word	index@($__internal_0_$__cuda_sm3x_div_rn_noftz_f32_slowpath)
        /*0044*/ 	.word	0x00000000


	//----- nvinfo : EIATTR_FRAME_SIZE
	.align		4
.L_11:
        /*0048*/ 	.byte	0x04, 0x11
        /*004a*/ 	.short	(.L_13 - .L_12)
	.align		4
.L_12:
        /*004c*/ 	.word	index@(_Z14softmax_kernelPfii)
        /*0050*/ 	.word	0x00000000


	//----- nvinfo : EIATTR_REGCOUNT
	.align		4
.L_13:
        /*0054*/ 	.byte	0x04, 0x2f
        /*0056*/ 	.short	(.L_15 - .L_14)
	.align		4
.L_14:
        /*0058*/ 	.word	index@(_Z16matmul_av_kernelPKfS0_Pfiii)
        /*005c*/ 	.word	0x00000020


	//----- nvinfo : EIATTR_FRAME_SIZE
	.align		4
.L_15:
        /*0060*/ 	.byte	0x04, 0x11
        /*0062*/ 	.short	(.L_17 - .L_16)
	.align		4
.L_16:
        /*0064*/ 	.word	index@(_Z16matmul_av_kernelPKfS0_Pfiii)
        /*0068*/ 	.word	0x00000000


	//----- nvinfo : EIATTR_MIN_STACK_SIZE
	.align		4
.L_17:
        /*006c*/ 	.byte	0x04, 0x12
        /*006e*/ 	.short	(.L_19 - .L_18)
	.align		4
.L_18:
        /*0070*/ 	.word	index@(_Z16matmul_av_kernelPKfS0_Pfiii)
        /*0074*/ 	.word	0x00000000


	//----- nvinfo : EIATTR_MIN_STACK_SIZE
	.align		4
.L_19:
        /*0078*/ 	.byte	0x04, 0x12
        /*007a*/ 	.short	(.L_21 - .L_20)
	.align		4
.L_20:
        /*007c*/ 	.word	index@(_Z14softmax_kernelPfii)
        /*0080*/ 	.word	0x00000000


	//----- nvinfo : EIATTR_MIN_STACK_SIZE
	.align		4
.L_21:
        /*0084*/ 	.byte	0x04, 0x12
        /*0086*/ 	.short	(.L_23 - .L_22)
	.align		4
.L_22:
        /*0088*/ 	.word	index@(_Z16matmul_qk_kernelPKfS0_Pfiii)
        /*008c*/ 	.word	0x00000000
.L_23:


//--------------------- .nv.compat                --------------------------
	.section	.nv.compat,"",@"SHT_CUDA_COMPAT_INFO"
	.align	4
        /*0000*/ 	.byte	0x02, 0x09, 0x00, 0x00, 0x02, 0x02, 0x01, 0x00, 0x02, 0x05, 0x05, 0x00, 0x03, 0x07, 0x01, 0x01
        /*0010*/ 	.byte	0x02, 0x03, 0x00, 0x00, 0x02, 0x06, 0x01, 0x00, 0x04, 0x0b, 0x08, 0x00, 0x01, 0x00, 0x00, 0x00
        /*0020*/ 	.byte	0x00, 0x00, 0x00, 0x00


//--------------------- .nv.info._Z16matmul_av_kernelPKfS0_Pfiii --------------------------
	.section	.nv.info._Z16matmul_av_kernelPKfS0_Pfiii,"",@"SHT_CUDA_INFO"
	.sectionflags	@""
	.align	4


	//----- nvinfo : EIATTR_CUDA_API_VERSION
	.align		4
        /*0000*/ 	.byte	0x04, 0x37
        /*0002*/ 	.short	(.L_25 - .L_24)
.L_24:
        /*0004*/ 	.word	0x00000082


	//----- nvinfo : EIATTR_KPARAM_INFO
	.align		4
.L_25:
        /*0008*/ 	.byte	0x04, 0x17
        /*000a*/ 	.short	(.L_27 - .L_26)
.L_26:
        /*000c*/ 	.word	0x00000000
        /*0010*/ 	.short	0x0005
        /*0012*/ 	.short	0x0020
        /*0014*/ 	.byte	0x00, 0xf0, 0x11, 0x00


	//----- nvinfo : EIATTR_KPARAM_INFO
	.align		4
.L_27:
        /*0018*/ 	.byte	0x04, 0x17
        /*001a*/ 	.short	(.L_29 - .L_28)
.L_28:
        /*001c*/ 	.word	0x00000000
        /*0020*/ 	.short	0x0004
        /*0022*/ 	.short	0x001c
        /*0024*/ 	.byte	0x00, 0xf0, 0x11, 0x00


	//----- nvinfo : EIATTR_KPARAM_INFO
	.align		4
.L_29:
        /*0028*/ 	.byte	0x04, 0x17
        /*002a*/ 	.short	(.L_31 - .L_30)
.L_30:
        /*002c*/ 	.word	0x00000000
        /*0030*/ 	.short	0x0003
        /*0032*/ 	.short	0x0018
        /*0034*/ 	.byte	0x00, 0xf0, 0x11, 0x00


	//----- nvinfo : EIATTR_KPARAM_INFO
	.align		4
.L_31:
        /*0038*/ 	.byte	0x04, 0x17
        /*003a*/ 	.short	(.L_33 - .L_32)
.L_32:
        /*003c*/ 	.word	0x00000000
        /*0040*/ 	.short	0x0002
        /*0042*/ 	.short	0x0010
        /*0044*/ 	.byte	0x00, 0xf5, 0x21, 0x00


	//----- nvinfo : EIATTR_KPARAM_INFO
	.align		4
.L_33:
        /*0048*/ 	.byte	0x04, 0x17
        /*004a*/ 	.short	(.L_35 - .L_34)
.L_34:
        /*004c*/ 	.word	0x00000000
        /*0050*/ 	.short	0x0001
        /*0052*/ 	.short	0x0008
        /*0054*/ 	.byte	0x00, 0xf5, 0x21, 0x00


	//----- nvinfo : EIATTR_KPARAM_INFO
	.align		4
.L_35:
        /*0058*/ 	.byte	0x04, 0x17
        /*005a*/ 	.short	(.L_37 - .L_36)
.L_36:
        /*005c*/ 	.word	0x00000000
        /*0060*/ 	.short	0x0000
        /*0062*/ 	.short	0x0000
        /*0064*/ 	.byte	0x00, 0xf5, 0x21, 0x00


	//----- nvinfo : EIATTR_SPARSE_MMA_MASK
	.align		4
.L_37:
        /*0068*/ 	.byte	0x03, 0x50
        /*006a*/ 	.short	0x0000


	//----- nvinfo : EIATTR_MAXREG_COUNT
	.align		4
        /*006c*/ 	.byte	0x03, 0x1b
        /*006e*/ 	.short	0x00ff


	//----- nvinfo : EIATTR_MERCURY_ISA_VERSION
	.align		4
        /*0070*/ 	.byte	0x03, 0x5f
        /*0072*/ 	.short	0x0101


	//----- nvinfo : EIATTR_VRC_CTA_INIT_COUNT
	.align		4
        /*0074*/ 	.byte	0x02, 0x4a
	.zero		1
	.zero		1


	//----- nvinfo : EIATTR_EXIT_INSTR_OFFSETS
	.align		4
        /*0078*/ 	.byte	0x04, 0x1c
        /*007a*/ 	.short	(.L_39 - .L_38)


	//   ....[0]....
.L_38:
        /*007c*/ 	.word	0x000000d0


	//   ....[1]....
        /*0080*/ 	.word	0x000008f0


	//----- nvinfo : EIATTR_CBANK_PARAM_SIZE
	.align		4
.L_39:
        /*0084*/ 	.byte	0x03, 0x19
        /*0086*/ 	.short	0x0024


	//----- nvinfo : EIATTR_PARAM_CBANK
	.align		4
        /*0088*/ 	.byte	0x04, 0x0a
        /*008a*/ 	.short	(.L_41 - .L_40)
	.align		4
.L_40:
        /*008c*/ 	.word	index@(.nv.constant0._Z16matmul_av_kernelPKfS0_Pfiii)
        /*0090*/ 	.short	0x0380
        /*0092*/ 	.short	0x0024


	//----- nvinfo : EIATTR_SW_WAR
	.align		4
.L_41:
        /*0094*/ 	.byte	0x04, 0x36
        /*0096*/ 	.short	(.L_43 - .L_42)
.L_42:
        /*0098*/ 	.word	0x00000008
.L_43:


//--------------------- .nv.info._Z14softmax_kernelPfii --------------------------
	.section	.nv.info._Z14softmax_kernelPfii,"",@"SHT_CUDA_INFO"
	.sectionflags	@""
	.align	4


	//----- nvinfo : EIATTR_CUDA_API_VERSION
	.align		4
        /*0000*/ 	.byte	0x04, 0x37
        /*0002*/ 	.short	(.L_45 - .L_44)
.L_44:
        /*0004*/ 	.word	0x00000082


	//----- nvinfo : EIATTR_KPARAM_INFO
	.align		4
.L_45:
        /*0008*/ 	.byte	0x04, 0x17
        /*000a*/ 	.short	(.L_47 - .L_46)
.L_46:
        /*000c*/ 	.word	0x00000000
        /*0010*/ 	.short	0x0002
        /*0012*/ 	.short	0x000c
        /*0014*/ 	.byte	0x00, 0xf0, 0x11, 0x00


	//----- nvinfo : EIATTR_KPARAM_INFO
	.align		4
.L_47:
        /*0018*/ 	.byte	0x04, 0x17
        /*001a*/ 	.short	(.L_49 - .L_48)
.L_48:
        /*001c*/ 	.word	0x00000000
        /*0020*/ 	.short	0x0001
        /*0022*/ 	.short	0x0008
        /*0024*/ 	.byte	0x00, 0xf0, 0x11, 0x00


	//----- nvinfo : EIATTR_KPARAM_INFO
	.align		4
.L_49:
        /*0028*/ 	.byte	0x04, 0x17
        /*002a*/ 	.short	(.L_51 - .L_50)
.L_50:
        /*002c*/ 	.word	0x00000000
        /*0030*/ 	.short	0x0000
        /*0032*/ 	.short	0x0000
        /*0034*/ 	.byte	0x00, 0xf5, 0x21, 0x00


	//----- nvinfo : EIATTR_SPARSE_MMA_MASK
	.align		4
.L_51:
        /*0038*/ 	.byte	0x03, 0x50
        /*003a*/ 	.short	0x0000


	//----- nvinfo : EIATTR_MAXREG_COUNT
	.align		4
        /*003c*/ 	.byte	0x03, 0x1b
        /*003e*/ 	.short	0x00ff


	//----- nvinfo : EIATTR_NUM_BARRIERS
	.align		4
        /*0040*/ 	.byte	0x02, 0x4c
        /*0042*/ 	.byte	0x01
	.zero		1


	//----- nvinfo : EIATTR_MERCURY_ISA_VERSION
	.align		4
        /*0044*/ 	.byte	0x03, 0x5f
        /*0046*/ 	.short	0x0101


	//----- nvinfo : EIATTR_VRC_CTA_INIT_COUNT
	.align		4
        /*0048*/ 	.byte	0x02, 0x4a
	.zero		1
	.zero		1


	//----- nvinfo : EIATTR_EXIT_INSTR_OFFSETS
	.align		4
        /*004c*/ 	.byte	0x04, 0x1c
        /*004e*/ 	.short	(.L_53 - .L_52)


	//   ....[0]....
.L_52:
        /*0050*/ 	.word	0x00000040


	//   ....[1]....
        /*0054*/ 	.word	0x000005d0


	//   ....[2]....
        /*0058*/ 	.word	0x00000840


	//----- nvinfo : EIATTR_CRS_STACK_SIZE
	.align		4
.L_53:
        /*005c*/ 	.byte	0x04, 0x1e
        /*005e*/ 	.short	(.L_55 - .L_54)
.L_54:
        /*0060*/ 	.word	0x00000000


	//----- nvinfo : EIATTR_CBANK_PARAM_SIZE
	.align		4
.L_55:
        /*0064*/ 	.byte	0x03, 0x19
        /*0066*/ 	.short	0x0010


	//----- nvinfo : EIATTR_PARAM_CBANK
	.align		4
        /*0068*/ 	.byte	0x04, 0x0a
        /*006a*/ 	.short	(.L_57 - .L_56)
	.align		4
.L_56:
        /*006c*/ 	.word	index@(.nv.constant0._Z14softmax_kernelPfii)
        /*0070*/ 	.short	0x0380
        /*0072*/ 	.short	0x0010


	//----- nvinfo : EIATTR_SW_WAR
	.align		4
.L_57:
        /*0074*/ 	.byte	0x04, 0x36
        /*0076*/ 	.short	(.L_59 - .L_58)
.L_58:
        /*0078*/ 	.word	0x00000008
.L_59:


//--------------------- .nv.info._Z16matmul_qk_kernelPKfS0_Pfiii --------------------------
	.section	.nv.info._Z16matmul_qk_kernelPKfS0_Pfiii,"",@"SHT_CUDA_INFO"
	.sectionflags	@""
	.align	4


	//----- nvinfo : EIATTR_CUDA_API_VERSION
	.align		4
        /*0000*/ 	.byte	0x04, 0x37
        /*0002*/ 	.short	(.L_61 - .L_60)
.L_60:
        /*0004*/ 	.word	0x00000082


	//----- nvinfo : EIATTR_KPARAM_INFO
	.align		4
.L_61:
        /*0008*/ 	.byte	0x04, 0x17
        /*000a*/ 	.short	(.L_63 - .L_62)
.L_62:
        /*000c*/ 	.word	0x00000000
        /*0010*/ 	.short	0x0005
        /*0012*/ 	.short	0x0020
        /*0014*/ 	.byte	0x00, 0xf0, 0x11, 0x00


	//----- nvinfo : EIATTR_KPARAM_INFO
	.align		4
.L_63:
        /*0018*/ 	.byte	0x04, 0x17
        /*001a*/ 	.short	(.L_65 - .L_64)
.L_64:
        /*001c*/ 	.word	0x00000000
        /*0020*/ 	.short	0x0004
        /*0022*/ 	.short	0x001c
        /*0024*/ 	.byte	0x00, 0xf0, 0x11, 0x00


	//----- nvinfo : EIATTR_KPARAM_INFO
	.align		4
.L_65:
        /*0028*/ 	.byte	0x04, 0x17
        /*002a*/ 	.short	(.L_67 - .L_66)
.L_66:
        /*002c*/ 	.word	0x00000000
        /*0030*/ 	.short	0x0003
        /*0032*/ 	.short	0x0018
        /*0034*/ 	.byte	0x00, 0xf0, 0x11, 0x00


	//----- nvinfo : EIATTR_KPARAM_INFO
	.align		4
.L_67:
        /*0038*/ 	.byte	0x04, 0x17
        /*003a*/ 	.short	(.L_69 - .L_68)
.L_68:
        /*003c*/ 	.word	0x00000000
        /*0040*/ 	.short	0x0002
        /*0042*/ 	.short	0x0010
        /*0044*/ 	.byte	0x00, 0xf5, 0x21, 0x00


	//----- nvinfo : EIATTR_KPARAM_INFO
	.align		4
.L_69:
        /*0048*/ 	.byte	0x04, 0x17
        /*004a*/ 	.short	(.L_71 - .L_70)
.L_70:
        /*004c*/ 	.word	0x00000000
        /*0050*/ 	.short	0x0001
        /*0052*/ 	.short	0x0008
        /*0054*/ 	.byte	0x00, 0xf5, 0x21, 0x00


	//----- nvinfo : EIATTR_KPARAM_INFO
	.align		4
.L_71:
        /*0058*/ 	.byte	0x04, 0x17
        /*005a*/ 	.short	(.L_73 - .L_72)
.L_72:
        /*005c*/ 	.word	0x00000000
        /*0060*/ 	.short	0x0000
        /*0062*/ 	.short	0x0000
        /*0064*/ 	.byte	0x00, 0xf5, 0x21, 0x00


	//----- nvinfo : EIATTR_SPARSE_MMA_MASK
	.align		4
.L_73:
        /*0068*/ 	.byte	0x03, 0x50
        /*006a*/ 	.short	0x0000


	//----- nvinfo : EIATTR_MAXREG_COUNT
	.align		4
        /*006c*/ 	.byte	0x03, 0x1b
        /*006e*/ 	.short	0x00ff


	//----- nvinfo : EIATTR_MERCURY_ISA_VERSION
	.align		4
        /*0070*/ 	.byte	0x03, 0x5f
        /*0072*/ 	.short	0x0101


	//----- nvinfo : EIATTR_VRC_CTA_INIT_COUNT
	.align		4
        /*0074*/ 	.byte	0x02, 0x4a
	.zero		1
	.zero		1


	//----- nvinfo : EIATTR_EXIT_INSTR_OFFSETS
	.align		4
        /*0078*/ 	.byte	0x04, 0x1c
        /*007a*/ 	.short	(.L_75 - .L_74)


	//   ....[0]....
.L_74:
        /*007c*/ 	.word	0x000000c0


	//   ....[1]....
        /*0080*/ 	.word	0x00000d60


	//----- nvinfo : EIATTR_CRS_STACK_SIZE
	.align		4
.L_75:
        /*0084*/ 	.byte	0x04, 0x1e
        /*0086*/ 	.short	(.L_77 - .L_76)
.L_76:
        /*0088*/ 	.word	0x00000000


	//----- nvinfo : EIATTR_CBANK_PARAM_SIZE
	.align		4
.L_77:
        /*008c*/ 	.byte	0x03, 0x19
        /*008e*/ 	.short	0x0024


	//----- nvinfo : EIATTR_PARAM_CBANK
	.align		4
        /*0090*/ 	.byte	0x04, 0x0a
        /*0092*/ 	.short	(.L_79 - .L_78)
	.align		4
.L_78:
        /*0094*/ 	.word	index@(.nv.constant0._Z16matmul_qk_kernelPKfS0_Pfiii)
        /*0098*/ 	.short	0x0380
        /*009a*/ 	.short	0x0024


	//----- nvinfo : EIATTR_SW_WAR
	.align		4
.L_79:
        /*009c*/ 	.byte	0x04, 0x36
        /*009e*/ 	.short	(.L_81 - .L_80)
.L_80:
        /*00a0*/ 	.word	0x00000008
.L_81:


//--------------------- .nv.callgraph             --------------------------
	.section	.nv.callgraph,"",@"SHT_CUDA_CALLGRAPH"
	.align	4
	.sectionentsize	8
	.align		4
        /*0000*/ 	.word	0x00000000
	.align		4
        /*0004*/ 	.word	0xffffffff
	.align		4
        /*0008*/ 	.word	0x00000000
	.align		4
        /*000c*/ 	.word	0xfffffffe
	.align		4
        /*0010*/ 	.word	0x00000000
	.align		4
        /*0014*/ 	.word	0xfffffffd
	.align		4
        /*0018*/ 	.word	0x00000000
	.align		4
        /*001c*/ 	.word	0xfffffffc


//--------------------- .text._Z16matmul_av_kernelPKfS0_Pfiii --------------------------
	.section	.text._Z16matmul_av_kernelPKfS0_Pfiii,"ax",@progbits
	.align	128
        .global         _Z16matmul_av_kernelPKfS0_Pfiii
        .type           _Z16matmul_av_kernelPKfS0_Pfiii,@function
        .size           _Z16matmul_av_kernelPKfS0_Pfiii,(.L_x_48 - _Z16matmul_av_kernelPKfS0_Pfiii)
        .other          _Z16matmul_av_kernelPKfS0_Pfiii,@"STO_CUDA_ENTRY STV_DEFAULT"
_Z16matmul_av_kernelPKfS0_Pfiii:
.text._Z16matmul_av_kernelPKfS0_Pfiii:
[----:B------:R-:W-:Y:S01]  /*0000*/  LDC R1, c[0x0][0x37c] ;  /* 0x0000df00ff017b82 */ /* 0x000fe20000000800 */
[----:B------:R-:W0:Y:S07]  /*0010*/  S2R R5, SR_TID.X ;  /* 0x0000000000057919 */ /* 0x000e2e0000002100 */
[----:B------:R-:W1:Y:S01]  /*0020*/  LDC R16, c[0x0][0x364] ;  /* 0x0000d900ff107b82 */ /* 0x000e620000000800 */
[----:B------:R-:W2:Y:S01]  /*0030*/  LDCU UR6, c[0x0][0x398] ;  /* 0x00007300ff0677ac */ /* 0x000ea20008000800 */
[----:B------:R-:W1:Y:S06]  /*0040*/  S2R R3, SR_TID.Y ;  /* 0x0000000000037919 */ /* 0x000e6c0000002200 */
[----:B------:R-:W0:Y:S08]  /*0050*/  S2UR UR5, SR_CTAID.X ;  /* 0x00000000000579c3 */ /* 0x000e300000002500 */
[----:B------:R-:W0:Y:S08]  /*0060*/  LDC R0, c[0x0][0x360] ;  /* 0x0000d800ff007b82 */ /* 0x000e300000000800 */
[----:B------:R-:W1:Y:S08]  /*0070*/  S2UR UR4, SR_CTAID.Y ;  /* 0x00000000000479c3 */ /* 0x000e700000002600 */
[----:B------:R-:W3:Y:S01]  /*0080*/  LDC R17, c[0x0][0x3a0] ;  /* 0x0000e800ff117b82 */ /* 0x000ee20000000800 */
[----:B0-----:R-:W-:-:S02]  /*0090*/  IMAD R0, R0, UR5, R5 ;  /* 0x0000000500007c24 */ /* 0x001fc4000f8e0205 */
[----:B-1----:R-:W-:-:S03]  /*00a0*/  IMAD R16, R16, UR4, R3 ;  /* 0x0000000410107c24 */ /* 0x002fc6000f8e0203 */
[----:B---3--:R-:W-:-:S04]  /*00b0*/  ISETP.GE.AND P0, PT, R0, R17, PT ;  /* 0x000000110000720c */ /* 0x008fc80003f06270 */
[----:B--2---:R-:W-:-:S13]  /*00c0*/  ISETP.GE.OR P0, PT, R16, UR6, P0 ;  /* 0x0000000610007c0c */ /* 0x004fda0008706670 */
[----:B------:R-:W-:Y:S05]  /*00d0*/  @P0 EXIT ;  /* 0x000000000000094d */ /* 0x000fea0003800000 */
[----:B------:R-:W0:Y:S01]  /*00e0*/  LDC R19, c[0x0][0x39c] ;  /* 0x0000e700ff137b82 */ /* 0x000e220000000800 */
[----:B------:R-:W1:Y:S01]  /*00f0*/  LDCU.64 UR4, c[0x0][0x358] ;  /* 0x00006b00ff0477ac */ /* 0x000e620008000a00 */
[----:B------:R-:W-:Y:S01]  /*0100*/  HFMA2 R24, -RZ, RZ, 0, 0 ;  /* 0x00000000ff187431 */ /* 0x000fe200000001ff */
[----:B0-----:R-:W-:-:S13]  /*0110*/  ISETP.GE.AND P0, PT, R19, 0x1, PT ;  /* 0x000000011300780c */ /* 0x001fda0003f06270 */
[----:B-1----:R-:W-:Y:S05]  /*0120*/  @!P0 BRA `(.L_x_0) ;  /* 0x0000000400e08947 */ /* 0x002fea0003800000 */
[C---:B------:R-:W-:Y:S01]  /*0130*/  ISETP.GE.U32.AND P1, PT, R19.reuse, 0x8, PT ;  /* 0x000000081300780c */ /* 0x040fe20003f26070 */
[----:B------:R-:W-:Y:S01]  /*0140*/  IMAD R20, R16, R19, RZ ;  /* 0x0000001310147224 */ /* 0x000fe200078e02ff */
[----:B------:R-:W-:Y:S02]  /*0150*/  LOP3.LUT R27, R19, 0x7, RZ, 0xc0, !PT ;  /* 0x00000007131b7812 */ /* 0x000fe400078ec0ff */
[----:B------:R-:W-:Y:S02]  /*0160*/  MOV R24, RZ ;  /* 0x000000ff00187202 */ /* 0x000fe40000000f00 */
[----:B------:R-:W-:Y:S02]  /*0170*/  ISETP.NE.AND P0, PT, R27, RZ, PT ;  /* 0x000000ff1b00720c */ /* 0x000fe40003f05270 */
[----:B------:R-:W-:-:S05]  /*0180*/  MOV R21, RZ ;  /* 0x000000ff00157202 */ /* 0x000fca0000000f00 */
[----:B------:R-:W-:Y:S06]  /*0190*/  @!P1 BRA `(.L_x_1) ;  /* 0x0000000000c49947 */ /* 0x000fec0003800000 */
[----:B------:R-:W0:Y:S01]  /*01a0*/  LDC.64 R2, c[0x0][0x380] ;  /* 0x0000e000ff027b82 */ /* 0x000e220000000a00 */
[----:B------:R-:W-:Y:S02]  /*01b0*/  LOP3.LUT R21, R19, 0x7ffffff8, RZ, 0xc0, !PT ;  /* 0x7ffffff813157812 */ /* 0x000fe400078ec0ff */
[----:B------:R-:W-:Y:S02]  /*01c0*/  MOV R24, RZ ;  /* 0x000000ff00187202 */ /* 0x000fe40000000f00 */
[----:B------:R-:W-:Y:S02]  /*01d0*/  MOV R18, R0 ;  /* 0x0000000000127202 */ /* 0x000fe40000000f00 */
[----:B------:R-:W-:Y:S01]  /*01e0*/  IADD3 R22, PT, PT, -R21, RZ, RZ ;  /* 0x000000ff15167210 */ /* 0x000fe20007ffe1ff */
[----:B0-----:R-:W-:-:S03]  /*01f0*/  IMAD.WIDE.U32 R2, R20, 0x4, R2 ;  /* 0x0000000414027825 */ /* 0x001fc600078e0002 */
[----:B------:R-:W-:-:S04]  /*0200*/  IADD3 R4, P1, PT, R2, 0x10, RZ ;  /* 0x0000001002047810 */ /* 0x000fc80007f3e0ff */
[----:B------:R-:W-:-:S09]  /*0210*/  IADD3.X R5, PT, PT, RZ, R3, RZ, P1, !PT ;  /* 0x00000003ff057210 */ /* 0x000fd20000ffe4ff */
.L_x_2:
[----:B------:R-:W0:Y:S01]  /*0220*/  LDC.64 R14, c[0x0][0x388] ;  /* 0x0000e200ff0e7b82 */ /* 0x000e220000000a00 */
[----:B------:R-:W-:Y:S02]  /*0230*/  MOV R2, R4 ;  /* 0x0000000400027202 */ /* 0x000fe40000000f00 */
[----:B------:R-:W-:-:S05]  /*0240*/  MOV R3, R5 ;  /* 0x0000000500037202 */ /* 0x000fca0000000f00 */
[----:B------:R-:W2:Y:S04]  /*0250*/  LDG.E R25, desc[UR4][R2.64+-0x10] ;  /* 0xfffff00402197981 */ /* 0x000ea8000c1e1900 */
[----:B------:R-:W3:Y:S04]  /*0260*/  LDG.E R23, desc[UR4][R2.64+-0xc] ;  /* 0xfffff40402177981 */ /* 0x000ee8000c1e1900 */
[----:B------:R-:W4:Y:S04]  /*0270*/  LDG.E R29, desc[UR4][R2.64+-0x8] ;  /* 0xfffff804021d7981 */ /* 0x000f28000c1e1900 */
[----:B------:R-:W5:Y:S01]  /*0280*/  LDG.E R28, desc[UR4][R2.64+-0x4] ;  /* 0xfffffc04021c7981 */ /* 0x000f62000c1e1900 */
[----:B0-----:R-:W-:-:S05]  /*0290*/  IMAD.WIDE R14, R18, 0x4, R14 ;  /* 0x00000004120e7825 */ /* 0x001fca00078e020e */
[----:B------:R0:W2:Y:S01]  /*02a0*/  LDG.E R26, desc[UR4][R14.64] ;  /* 0x000000040e1a7981 */ /* 0x0000a2000c1e1900 */
[----:B------:R-:W-:-:S04]  /*02b0*/  IMAD.WIDE R12, R17, 0x4, R14 ;  /* 0x00000004110c7825 */ /* 0x000fc800078e020e */
[C---:B------:R-:W-:Y:S02]  /*02c0*/  IMAD.WIDE R4, R17.reuse, 0x4, R12 ;  /* 0x0000000411047825 */ /* 0x040fe400078e020c */
[----:B------:R-:W3:Y:S02]  /*02d0*/  LDG.E R12, desc[UR4][R12.64] ;  /* 0x000000040c0c7981 */ /* 0x000ee4000c1e1900 */
[C---:B------:R-:W-:Y:S02]  /*02e0*/  IMAD.WIDE R8, R17.reuse, 0x4, R4 ;  /* 0x0000000411087825 */ /* 0x040fe400078e0204 */
[----:B------:R-:W4:Y:S02]  /*02f0*/  LDG.E R4, desc[UR4][R4.64] ;  /* 0x0000000404047981 */ /* 0x000f24000c1e1900 */
[C---:B------:R-:W-:Y:S02]  /*0300*/  IMAD.WIDE R6, R17.reuse, 0x4, R8 ;  /* 0x0000000411067825 */ /* 0x040fe400078e0208 */
[----:B------:R-:W5:Y:S02]  /*0310*/  LDG.E R8, desc[UR4][R8.64] ;  /* 0x0000000408087981 */ /* 0x000f64000c1e1900 */
[----:B------:R-:W-:-:S02]  /*0320*/  IMAD.WIDE R10, R17, 0x4, R6 ;  /* 0x00000004110a7825 */ /* 0x000fc400078e0206 */
[----:B------:R-:W5:Y:S04]  /*0330*/  LDG.E R5, desc[UR4][R2.64] ;  /* 0x0000000402057981 */ /* 0x000f68000c1e1900 */
[----:B------:R-:W5:Y:S01]  /*0340*/  LDG.E R6, desc[UR4][R6.64] ;  /* 0x0000000406067981 */ /* 0x000f62000c1e1900 */
[----:B0-----:R-:W-:-:S03]  /*0350*/  IMAD.WIDE R14, R17, 0x4, R10 ;  /* 0x00000004110e7825 */ /* 0x001fc600078e020a */
[----:B------:R-:W5:Y:S04]  /*0360*/  LDG.E R10, desc[UR4][R10.64] ;  /* 0x000000040a0a7981 */ /* 0x000f68000c1e1900 */
[----:B------:R-:W5:Y:S04]  /*0370*/  LDG.E R13, desc[UR4][R14.64] ;  /* 0x000000040e0d7981 */ /* 0x000f68000c1e1900 */
[----:B------:R-:W5:Y:S04]  /*0380*/  LDG.E R7, desc[UR4][R2.64+0x4] ;  /* 0x0000040402077981 */ /* 0x000f68000c1e1900 */
[----:B------:R-:W5:Y:S01]  /*0390*/  LDG.E R9, desc[UR4][R2.64+0xc] ;  /* 0x00000c0402097981 */ /* 0x000f62000c1e1900 */
[----:B--2---:R-:W-:Y:S01]  /*03a0*/  FFMA R26, R25, R26, R24 ;  /* 0x0000001a191a7223 */ /* 0x004fe20000000018 */
[----:B------:R-:W-:-:S02]  /*03b0*/  IMAD.WIDE R24, R17, 0x4, R14 ;  /* 0x0000000411187825 */ /* 0x000fc400078e020e */
[----:B------:R-:W2:Y:S04]  /*03c0*/  LDG.E R14, desc[UR4][R2.64+0x8] ;  /* 0x00000804020e7981 */ /* 0x000ea8000c1e1900 */
[----:B------:R-:W2:Y:S01]  /*03d0*/  LDG.E R24, desc[UR4][R24.64] ;  /* 0x0000000418187981 */ /* 0x000ea2000c1e1900 */
[----:B---3--:R-:W-:Y:S01]  /*03e0*/  FFMA R12, R23, R12, R26 ;  /* 0x0000000c170c7223 */ /* 0x008fe2000000001a */
[----:B------:R-:W-:-:S03]  /*03f0*/  IADD3 R22, PT, PT, R22, 0x8, RZ ;  /* 0x0000000816167810 */ /* 0x000fc60007ffe0ff */
[----:B----4-:R-:W-:Y:S01]  /*0400*/  FFMA R29, R29, R4, R12 ;  /* 0x000000041d1d7223 */ /* 0x010fe2000000000c */
[----:B------:R-:W-:-:S03]  /*0410*/  ISETP.NE.AND P1, PT, R22, RZ, PT ;  /* 0x000000ff1600720c */ /* 0x000fc60003f25270 */
[----:B-----5:R-:W-:Y:S01]  /*0420*/  FFMA R8, R28, R8, R29 ;  /* 0x000000081c087223 */ /* 0x020fe2000000001d */
[----:B------:R-:W-:-:S03]  /*0430*/  IADD3 R4, P2, PT, R2, 0x20, RZ ;  /* 0x0000002002047810 */ /* 0x000fc60007f5e0ff */
[----:B------:R-:W-:Y:S01]  /*0440*/  FFMA R6, R5, R6, R8 ;  /* 0x0000000605067223 */ /* 0x000fe20000000008 */
[----:B------:R-:W-:Y:S02]  /*0450*/  IADD3.X R5, PT, PT, RZ, R3, RZ, P2, !PT ;  /* 0x00000003ff057210 */ /* 0x000fe400017fe4ff */
[----:B------:R-:W-:Y:S01]  /*0460*/  LEA R18, R17, R18, 0x3 ;  /* 0x0000001211127211 */ /* 0x000fe200078e18ff */
[----:B------:R-:W-:-:S04]  /*0470*/  FFMA R7, R7, R10, R6 ;  /* 0x0000000a07077223 */ /* 0x000fc80000000006 */
[----:B--2---:R-:W-:-:S04]  /*0480*/  FFMA R14, R14, R13, R7 ;  /* 0x0000000d0e0e7223 */ /* 0x004fc80000000007 */
[----:B------:R-:W-:Y:S01]  /*0490*/  FFMA R24, R9, R24, R14 ;  /* 0x0000001809187223 */ /* 0x000fe2000000000e */
[----:B------:R-:W-:Y:S06]  /*04a0*/  @P1 BRA `(.L_x_2) ;  /* 0xfffffffc005c1947 */ /* 0x000fec000383ffff */
.L_x_1:
[----:B------:R-:W-:Y:S05]  /*04b0*/  @!P0 BRA `(.L_x_0) ;  /* 0x0000000000fc8947 */ /* 0x000fea0003800000 */
[----:B------:R-:W-:Y:S02]  /*04c0*/  ISETP.GE.U32.AND P1, PT, R27, 0x4, PT ;  /* 0x000000041b00780c */ /* 0x000fe40003f26070 */
[----:B------:R-:W-:-:S04]  /*04d0*/  LOP3.LUT R14, R19, 0x3, RZ, 0xc0, !PT ;  /* 0x00000003130e7812 */ /* 0x000fc800078ec0ff */
[----:B------:R-:W-:-:S07]  /*04e0*/  ISETP.NE.AND P0, PT, R14, RZ, PT ;  /* 0x000000ff0e00720c */ /* 0x000fce0003f05270 */
[----:B------:R-:W-:Y:S06]  /*04f0*/  @!P1 BRA `(.L_x_3) ;  /* 0x00000000006c9947 */ /* 0x000fec0003800000 */
[----:B------:R-:W0:Y:S01]  /*0500*/  LDC.64 R4, c[0x0][0x388] ;  /* 0x0000e200ff047b82 */ /* 0x000e220000000a00 */
[----:B------:R-:W1:Y:S01]  /*0510*/  LDCU.64 UR6, c[0x0][0x380] ;  /* 0x00007000ff0677ac */ /* 0x000e620008000a00 */
[----:B------:R-:W-:Y:S01]  /*0520*/  IMAD R7, R21, R17, R0 ;  /* 0x0000001115077224 */ /* 0x000fe200078e0200 */
[CC--:B------:R-:W-:Y:S02]  /*0530*/  IADD3 R3, PT, PT, R20.reuse, R21.reuse, RZ ;  /* 0x0000001514037210 */ /* 0x0c0fe40007ffe0ff */
[----:B------:R-:W-:-:S03]  /*0540*/  IADD3 R8, P1, PT, R20, R21, RZ ;  /* 0x0000001514087210 */ /* 0x000fc60007f3e0ff */
[----:B------:R-:W2:Y:S01]  /*0550*/  LDC.64 R12, c[0x0][0x380] ;  /* 0x0000e000ff0c7b82 */ /* 0x000ea20000000a00 */
[----:B0-----:R-:W-:-:S04]  /*0560*/  IMAD.WIDE R4, R7, 0x4, R4 ;  /* 0x0000000407047825 */ /* 0x001fc800078e0204 */
[----:B------:R-:W-:Y:S02]  /*0570*/  IMAD.WIDE R6, R17, 0x4, R4 ;  /* 0x0000000411067825 */ /* 0x000fe400078e0204 */
[----:B------:R-:W3:Y:S02]  /*0580*/  LDG.E R4, desc[UR4][R4.64] ;  /* 0x0000000404047981 */ /* 0x000ee4000c1e1900 */
[----:B--2---:R-:W-:Y:S01]  /*0590*/  IMAD.WIDE.U32 R12, R3, 0x4, R12 ;  /* 0x00000004030c7825 */ /* 0x004fe200078e000c */
[----:B------:R-:W-:Y:S02]  /*05a0*/  IADD3.X R3, PT, PT, RZ, RZ, RZ, P1, !PT ;  /* 0x000000ffff037210 */ /* 0x000fe40000ffe4ff */
[----:B-1----:R-:W-:-:S03]  /*05b0*/  LEA R2, P1, R8, UR6, 0x2 ;  /* 0x0000000608027c11 */ /* 0x002fc6000f8210ff */
[----:B------:R-:W3:Y:S01]  /*05c0*/  LDG.E R13, desc[UR4][R12.64] ;  /* 0x000000040c0d7981 */ /* 0x000ee2000c1e1900 */
[----:B------:R-:W-:Y:S01]  /*05d0*/  LEA.HI.X R3, R8, UR7, R3, 0x2, P1 ;  /* 0x0000000708037c11 */ /* 0x000fe200088f1403 */
[C---:B------:R-:W-:Y:S02]  /*05e0*/  IMAD.WIDE R8, R17.reuse, 0x4, R6 ;  /* 0x0000000411087825 */ /* 0x040fe400078e0206 */
[----:B------:R-:W2:Y:S04]  /*05f0*/  LDG.E R6, desc[UR4][R6.64] ;  /* 0x0000000406067981 */ /* 0x000ea8000c1e1900 */
[----:B------:R-:W2:Y:S01]  /*0600*/  LDG.E R15, desc[UR4][R2.64+0x4] ;  /* 0x00000404020f7981 */ /* 0x000ea2000c1e1900 */
[----:B------:R-:W-:-:S03]  /*0610*/  IMAD.WIDE R10, R17, 0x4, R8 ;  /* 0x00000004110a7825 */ /* 0x000fc600078e0208 */
[----:B------:R-:W4:Y:S04]  /*0620*/  LDG.E R22, desc[UR4][R8.64] ;  /* 0x0000000408167981 */ /* 0x000f28000c1e1900 */
[----:B------:R-:W4:Y:S04]  /*0630*/  LDG.E R18, desc[UR4][R2.64+0x8] ;  /* 0x0000080402127981 */ /* 0x000f28000c1e1900 */
[----:B------:R-:W5:Y:S04]  /*0640*/  LDG.E R26, desc[UR4][R2.64+0xc] ;  /* 0x00000c04021a7981 */ /* 0x000f68000c1e1900 */
[----:B------:R-:W5:Y:S01]  /*0650*/  LDG.E R10, desc[UR4][R10.64] ;  /* 0x000000040a0a7981 */ /* 0x000f62000c1e1900 */
[----:B------:R-:W-:Y:S01]  /*0660*/  IADD3 R21, PT, PT, R21, 0x4, RZ ;  /* 0x0000000415157810 */ /* 0x000fe20007ffe0ff */
[----:B---3--:R-:W-:-:S04]  /*0670*/  FFMA R24, R13, R4, R24 ;  /* 0x000000040d187223 */ /* 0x008fc80000000018 */
[----:B--2---:R-:W-:-:S04]  /*0680*/  FFMA R15, R15, R6, R24 ;  /* 0x000000060f0f7223 */ /* 0x004fc80000000018 */
[----:B----4-:R-:W-:-:S04]  /*0690*/  FFMA R15, R18, R22, R15 ;  /* 0x00000016120f7223 */ /* 0x010fc8000000000f */
[----:B-----5:R-:W-:-:S07]  /*06a0*/  FFMA R24, R26, R10, R15 ;  /* 0x0000000a1a187223 */ /* 0x020fce000000000f */
.L_x_3:
[----:B------:R-:W-:Y:S05]  /*06b0*/  @!P0 BRA `(.L_x_0) ;  /* 0x00000000007c8947 */ /* 0x000fea0003800000 */
[----:B------:R-:W-:Y:S01]  /*06c0*/  ISETP.NE.AND P1, PT, R14, 0x1, PT ;  /* 0x000000010e00780c */ /* 0x000fe20003f25270 */
[----:B------:R-:W0:Y:S01]  /*06d0*/  LDC.64 R10, c[0x0][0x380] ;  /* 0x0000e000ff0a7b82 */ /* 0x000e220000000a00 */
[----:B------:R-:W-:-:S04]  /*06e0*/  LOP3.LUT R19, R19, 0x1, RZ, 0xc0, !PT ;  /* 0x0000000113137812 */ /* 0x000fc800078ec0ff */
[----:B------:R-:W-:-:S03]  /*06f0*/  ISETP.NE.U32.AND P0, PT, R19, 0x1, PT ;  /* 0x000000011300780c */ /* 0x000fc60003f05070 */
[----:B------:R-:W1:Y:S04]  /*0700*/  LDC.64 R8, c[0x0][0x388] ;  /* 0x0000e200ff087b82 */ /* 0x000e680000000a00 */
[CC--:B------:R-:W-:Y:S02]  /*0710*/  @P1 IADD3 R13, PT, PT, R20.reuse, R21.reuse, RZ ;  /* 0x00000015140d1210 */ /* 0x0c0fe40007ffe0ff */
[----:B------:R-:W-:Y:S02]  /*0720*/  @P1 IADD3 R12, P2, PT, R20, R21, RZ ;  /* 0x00000015140c1210 */ /* 0x000fe40007f5e0ff */
[----:B------:R-:W2:Y:S02]  /*0730*/  @P1 LDC.64 R2, c[0x0][0x380] ;  /* 0x0000e000ff021b82 */ /* 0x000ea40000000a00 */
[----:B------:R-:W-:-:S06]  /*0740*/  @P1 IADD3.X R14, PT, PT, RZ, RZ, RZ, P2, !PT ;  /* 0x000000ffff0e1210 */ /* 0x000fcc00017fe4ff */
[----:B------:R-:W3:Y:S01]  /*0750*/  LDC.64 R4, c[0x0][0x380] ;  /* 0x0000e000ff047b82 */ /* 0x000ee20000000a00 */
[----:B0-----:R-:W-:-:S04]  /*0760*/  @P1 IMAD.WIDE.U32 R10, R13, 0x4, R10 ;  /* 0x000000040d0a1825 */ /* 0x001fc800078e000a */
[C---:B------:R-:W-:Y:S01]  /*0770*/  @P1 IMAD R13, R21.reuse, R17, R0 ;  /* 0x00000011150d1224 */ /* 0x040fe200078e0200 */
[----:B------:R-:W-:Y:S01]  /*0780*/  @P1 IADD3 R21, PT, PT, R21, 0x2, RZ ;  /* 0x0000000215151810 */ /* 0x000fe20007ffe0ff */
[----:B------:R-:W4:Y:S01]  /*0790*/  @P1 LDG.E R11, desc[UR4][R10.64] ;  /* 0x000000040a0b1981 */ /* 0x000f22000c1e1900 */
[----:B------:R-:W0:Y:S01]  /*07a0*/  LDC.64 R6, c[0x0][0x388] ;  /* 0x0000e200ff067b82 */ /* 0x000e220000000a00 */
[----:B-1----:R-:W-:Y:S01]  /*07b0*/  @P1 IMAD.WIDE R8, R13, 0x4, R8 ;  /* 0x000000040d081825 */ /* 0x002fe200078e0208 */
[----:B------:R-:W-:Y:S02]  /*07c0*/  @!P0 IADD3 R15, PT, PT, R20, R21, RZ ;  /* 0x00000015140f8210 */ /* 0x000fe40007ffe0ff */
[----:B--2---:R-:W-:Y:S01]  /*07d0*/  @P1 LEA R2, P2, R12, R2, 0x2 ;  /* 0x000000020c021211 */ /* 0x004fe200078410ff */
[----:B------:R-:W-:-:S03]  /*07e0*/  @!P0 IMAD R21, R21, R17, R0 ;  /* 0x0000001115158224 */ /* 0x000fc600078e0200 */
[----:B------:R-:W-:Y:S01]  /*07f0*/  @P1 LEA.HI.X R3, R12, R3, R14, 0x2, P2 ;  /* 0x000000030c031211 */ /* 0x000fe200010f140e */
[----:B------:R-:W-:Y:S01]  /*0800*/  @P1 IMAD.WIDE R12, R17, 0x4, R8 ;  /* 0x00000004110c1825 */ /* 0x000fe200078e0208 */
[----:B------:R-:W4:Y:S03]  /*0810*/  @P1 LDG.E R14, desc[UR4][R8.64] ;  /* 0x00000004080e1981 */ /* 0x000f26000c1e1900 */
[----:B---3--:R-:W-:Y:S01]  /*0820*/  @!P0 IMAD.WIDE.U32 R4, R15, 0x4, R4 ;  /* 0x000000040f048825 */ /* 0x008fe200078e0004 */
[----:B------:R-:W2:Y:S04]  /*0830*/  @P1 LDG.E R2, desc[UR4][R2.64+0x4] ;  /* 0x0000040402021981 */ /* 0x000ea8000c1e1900 */
[----:B------:R-:W2:Y:S01]  /*0840*/  @P1 LDG.E R12, desc[UR4][R12.64] ;  /* 0x000000040c0c1981 */ /* 0x000ea2000c1e1900 */
[----:B0-----:R-:W-:-:S03]  /*0850*/  @!P0 IMAD.WIDE R6, R21, 0x4, R6 ;  /* 0x0000000415068825 */ /* 0x001fc600078e0206 */
[----:B------:R-:W3:Y:S04]  /*0860*/  @!P0 LDG.E R5, desc[UR4][R4.64] ;  /* 0x0000000404058981 */ /* 0x000ee8000c1e1900 */
[----:B------:R-:W3:Y:S01]  /*0870*/  @!P0 LDG.E R6, desc[UR4][R6.64] ;  /* 0x0000000406068981 */ /* 0x000ee2000c1e1900 */
[----:B----4-:R-:W-:-:S04]  /*0880*/  @P1 FFMA R11, R11, R14, R24 ;  /* 0x0000000e0b0b1223 */ /* 0x010fc80000000018 */
[----:B--2---:R-:W-:-:S04]  /*0890*/  @P1 FFMA R24, R2, R12, R11 ;  /* 0x0000000c02181223 */ /* 0x004fc8000000000b */
[----:B---3--:R-:W-:-:S07]  /*08a0*/  @!P0 FFMA R24, R5, R6, R24 ;  /* 0x0000000605188223 */ /* 0x008fce0000000018 */
.L_x_0:
[----:B------:R-:W0:Y:S01]  /*08b0*/  LDC.64 R2, c[0x0][0x390] ;  /* 0x0000e400ff027b82 */ /* 0x000e220000000a00 */
[----:B------:R-:W-:-:S04]  /*08c0*/  IMAD R17, R16, R17, R0 ;  /* 0x0000001110117224 */ /* 0x000fc800078e0200 */
[----:B0-----:R-:W-:-:S05]  /*08d0*/  IMAD.WIDE R2, R17, 0x4, R2 ;  /* 0x0000000411027825 */ /* 0x001fca00078e0202 */
[----:B------:R-:W-:Y:S01]  /*08e0*/  STG.E desc[UR4][R2.64], R24 ;  /* 0x0000001802007986 */ /* 0x000fe2000c101904 */
[----:B------:R-:W-:Y:S05]  /*08f0*/  EXIT ;  /* 0x000000000000794d */ /* 0x000fea0003800000 */
.L_x_4:
[----:B------:R-:W-:-:S00]  /*0900*/  BRA `(.L_x_4) ;  /* 0xfffffffc00fc7947 */ /* 0x000fc0000383ffff */
[----:B------:R-:W-:-:S00]  /*0910*/  NOP ;  /* 0x0000000000007918 */ /* 0x000fc00000000000 */
        /* <DEDUP_REMOVED lines=14> */
.L_x_48:


//--------------------- .text._Z14softmax_kernelPfii --------------------------
	.section	.text._Z14softmax_kernelPfii,"ax",@progbits
	.align	128
        .global         _Z14softmax_kernelPfii
        .type           _Z14softmax_kernelPfii,@function
        .size           _Z14softmax_kernelPfii,(.L_x_45 - _Z14softmax_kernelPfii)
        .other          _Z14softmax_kernelPfii,@"STO_CUDA_ENTRY STV_DEFAULT"
_Z14softmax_kernelPfii:
.text._Z14softmax_kernelPfii:
[----:B------:R-:W-:Y:S08]  /*0000*/  LDC R1, c[0x0][0x37c] ;  /* 0x0000df00ff017b82 */ /* 0x000ff00000000800 */
[----:B------:R-:W0:Y:S08]  /*0010*/  S2UR UR6, SR_CTAID.X ;  /* 0x00000000000679c3 */ /* 0x000e300000002500 */
[----:B------:R-:W0:Y:S02]  /*0020*/  LDC R0, c[0x0][0x388] ;  /* 0x0000e200ff007b82 */ /* 0x000e240000000800 */
[----:B0-----:R-:W-:-:S13]  /*0030*/  ISETP.LE.AND P0, PT, R0, UR6, PT ;  /* 0x0000000600007c0c */ /* 0x001fda000bf03270 */
[----:B------:R-:W-:Y:S05]  /*0040*/  @P0 EXIT ;  /* 0x000000000000094d */ /* 0x000fea0003800000 */
[----:B------:R-:W0:Y:S01]  /*0050*/  S2R R2, SR_TID.X ;  /* 0x0000000000027919 */ /* 0x000e220000002100 */
[----:B------:R-:W0:Y:S01]  /*0060*/  LDC R11, c[0x0][0x38c] ;  /* 0x0000e300ff0b7b82 */ /* 0x000e220000000800 */
[----:B------:R-:W1:Y:S01]  /*0070*/  LDCU.64 UR8, c[0x0][0x358] ;  /* 0x00006b00ff0877ac */ /* 0x000e620008000a00 */
[----:B------:R-:W-:Y:S01]  /*0080*/  BSSY.RECONVERGENT B0, `(.L_x_5) ;  /* 0x000000f000007945 */ /* 0x000fe20003800200 */
[----:B------:R-:W-:Y:S01]  /*0090*/  IMAD.MOV.U32 R3, RZ, RZ, -0x800000 ;  /* 0xff800000ff037424 */ /* 0x000fe200078e00ff */
[----:B0-----:R-:W-:-:S13]  /*00a0*/  ISETP.GE.AND P0, PT, R2, R11, PT ;  /* 0x0000000b0200720c */ /* 0x001fda0003f06270 */
[----:B-1----:R-:W-:Y:S05]  /*00b0*/  @P0 BRA `(.L_x_6) ;  /* 0x00000000002c0947 */ /* 0x002fea0003800000 */
[----:B------:R-:W0:Y:S01]  /*00c0*/  LDC R9, c[0x0][0x360] ;  /* 0x0000d800ff097b82 */ /* 0x000e220000000800 */
[----:B------:R-:W-:Y:S02]  /*00d0*/  IMAD.MOV.U32 R3, RZ, RZ, -0x800000 ;  /* 0xff800000ff037424 */ /* 0x000fe400078e00ff */
[----:B------:R-:W-:-:S05]  /*00e0*/  IMAD.MOV.U32 R0, RZ, RZ, R2 ;  /* 0x000000ffff007224 */ /* 0x000fca00078e0002 */
[----:B------:R-:W1:Y:S02]  /*00f0*/  LDC.64 R6, c[0x0][0x380] ;  /* 0x0000e000ff067b82 */ /* 0x000e640000000a00 */
.L_x_7:
[----:B------:R-:W-:-:S04]  /*0100*/  IMAD R5, R11, UR6, R0 ;  /* 0x000000060b057c24 */ /* 0x000fc8000f8e0200 */
[----:B-1----:R-:W-:-:S06]  /*0110*/  IMAD.WIDE R4, R5, 0x4, R6 ;  /* 0x0000000405047825 */ /* 0x002fcc00078e0206 */
[----:B------:R-:W2:Y:S01]  /*0120*/  LDG.E R4, desc[UR8][R4.64] ;  /* 0x0000000804047981 */ /* 0x000ea2000c1e1900 */
[----:B0-----:R-:W-:-:S05]  /*0130*/  IMAD.IADD R0, R9, 0x1, R0 ;  /* 0x0000000109007824 */ /* 0x001fca00078e0200 */
[----:B------:R-:W-:Y:S02]  /*0140*/  ISETP.GE.AND P0, PT, R0, R11, PT ;  /* 0x0000000b0000720c */ /* 0x000fe40003f06270 */
[----:B--2---:R-:W-:-:S11]  /*0150*/  FMNMX R3, R4, R3, !PT ;  /* 0x0000000304037209 */ /* 0x004fd60007800000 */
[----:B------:R-:W-:Y:S05]  /*0160*/  @!P0 BRA `(.L_x_7) ;  /* 0xfffffffc00e48947 */ /* 0x000fea000383ffff */
.L_x_6:
[----:B------:R-:W-:Y:S05]  /*0170*/  BSYNC.RECONVERGENT B0 ;  /* 0x0000000000007941 */ /* 0x000fea0003800200 */
.L_x_5:
[----:B------:R-:W0:Y:S01]  /*0180*/  S2UR UR5, SR_CgaCtaId ;  /* 0x00000000000579c3 */ /* 0x000e220000008800 */
[----:B------:R-:W-:Y:S01]  /*0190*/  UMOV UR4, 0x400 ;  /* 0x0000040000047882 */ /* 0x000fe20000000000 */
[----:B------:R-:W1:Y:S02]  /*01a0*/  LDCU UR7, c[0x0][0x360] ;  /* 0x00006c00ff0777ac */ /* 0x000e640008000800 */
[----:B-1----:R-:W-:Y:S02]  /*01b0*/  UISETP.GE.U32.AND UP0, UPT, UR7, 0x2, UPT ;  /* 0x000000020700788c */ /* 0x002fe4000bf06070 */
[----:B0-----:R-:W-:-:S06]  /*01c0*/  ULEA UR4, UR5, UR4, 0x18 ;  /* 0x0000000405047291 */ /* 0x001fcc000f8ec0ff */
[----:B------:R-:W-:-:S05]  /*01d0*/  LEA R0, R2, UR4, 0x2 ;  /* 0x0000000402007c11 */ /* 0x000fca000f8e10ff */
[----:B------:R0:W-:Y:S01]  /*01e0*/  STS [R0], R3 ;  /* 0x0000000300007388 */ /* 0x0001e20000000800 */
[----:B------:R-:W-:Y:S06]  /*01f0*/  BAR.SYNC.DEFER_BLOCKING 0x0 ;  /* 0x0000000000007b1d */ /* 0x000fec0000010000 */
[----:B------:R-:W-:Y:S05]  /*0200*/  BRA.U !UP0, `(.L_x_8) ;  /* 0x0000000108307547 */ /* 0x000fea000b800000 */
[----:B0-----:R-:W-:-:S07]  /*0210*/  MOV R3, UR7 ;  /* 0x0000000700037c02 */ /* 0x001fce0008000f00 */
.L_x_9:
[----:B------:R-:W-:-:S04]  /*0220*/  SHF.R.U32.HI R9, RZ, 0x1, R3 ;  /* 0x00000001ff097819 */ /* 0x000fc80000011603 */
[----:B------:R-:W-:-:S13]  /*0230*/  ISETP.GE.U32.AND P0, PT, R2, R9, PT ;  /* 0x000000090200720c */ /* 0x000fda0003f06070 */
[----:B------:R-:W-:Y:S01]  /*0240*/  @!P0 IMAD R5, R9, 0x4, R0 ;  /* 0x0000000409058824 */ /* 0x000fe200078e0200 */
[----:B------:R-:W-:Y:S05]  /*0250*/  @!P0 LDS R4, [R0] ;  /* 0x0000000000048984 */ /* 0x000fea0000000800 */
[----:B------:R-:W0:Y:S02]  /*0260*/  @!P0 LDS R5, [R5] ;  /* 0x0000000005058984 */ /* 0x000e240000000800 */
[----:B0-----:R-:W-:-:S05]  /*0270*/  @!P0 FMNMX R7, R4, R5, !PT ;  /* 0x0000000504078209 */ /* 0x001fca0007800000 */
[----:B------:R1:W-:Y:S01]  /*0280*/  @!P0 STS [R0], R7 ;  /* 0x0000000700008388 */ /* 0x0003e20000000800 */
[----:B------:R-:W-:Y:S01]  /*0290*/  BAR.SYNC.DEFER_BLOCKING 0x0 ;  /* 0x0000000000007b1d */ /* 0x000fe20000010000 */
[----:B------:R-:W-:Y:S01]  /*02a0*/  ISETP.GT.U32.AND P0, PT, R3, 0x3, PT ;  /* 0x000000030300780c */ /* 0x000fe20003f04070 */
[----:B------:R-:W-:-:S12]  /*02b0*/  IMAD.MOV.U32 R3, RZ, RZ, R9 ;  /* 0x000000ffff037224 */ /* 0x000fd800078e0009 */
[----:B-1----:R-:W-:Y:S05]  /*02c0*/  @P0 BRA `(.L_x_9) ;  /* 0xfffffffc00d40947 */ /* 0x002fea000383ffff */
.L_x_8:
[----:B------:R-:W1:Y:S01]  /*02d0*/  LDC R14, c[0x0][0x38c] ;  /* 0x0000e300ff0e7b82 */ /* 0x000e620000000800 */
[----:B------:R-:W-:Y:S01]  /*02e0*/  UMOV UR4, 0x400 ;  /* 0x0000040000047882 */ /* 0x000fe20000000000 */
[----:B------:R-:W-:Y:S01]  /*02f0*/  BSSY.RECONVERGENT B0, `(.L_x_10) ;  /* 0x000001b000007945 */ /* 0x000fe20003800200 */
[----:B0-----:R-:W-:-:S05]  /*0300*/  IMAD.MOV.U32 R3, RZ, RZ, RZ ;  /* 0x000000ffff037224 */ /* 0x001fca00078e00ff */
[----:B------:R-:W0:Y:S01]  /*0310*/  S2UR UR5, SR_CgaCtaId ;  /* 0x00000000000579c3 */ /* 0x000e220000008800 */
[----:B-1----:R-:W-:Y:S01]  /*0320*/  ISETP.GE.AND P0, PT, R2, R14, PT ;  /* 0x0000000e0200720c */ /* 0x002fe20003f06270 */
[----:B0-----:R-:W-:-:S09]  /*0330*/  ULEA UR4, UR5, UR4, 0x18 ;  /* 0x0000000405047291 */ /* 0x001fd2000f8ec0ff */
[----:B------:R-:W0:Y:S03]  /*0340*/  LDS R8, [UR4] ;  /* 0x00000004ff087984 */ /* 0x000e260008000800 */
[----:B------:R-:W-:Y:S05]  /*0350*/  @P0 BRA `(.L_x_11) ;  /* 0x0000000000500947 */ /* 0x000fea0003800000 */
[----:B------:R-:W1:Y:S01]  /*0360*/  LDC.64 R4, c[0x0][0x380] ;  /* 0x0000e000ff047b82 */ /* 0x000e620000000a00 */
[----:B------:R-:W-:Y:S01]  /*0370*/  IMAD.MOV.U32 R3, RZ, RZ, RZ ;  /* 0x000000ffff037224 */ /* 0x000fe200078e00ff */
[----:B------:R-:W-:-:S07]  /*0380*/  MOV R9, R2 ;  /* 0x0000000200097202 */ /* 0x000fce0000000f00 */
.L_x_12:
[----:B------:R-:W-:-:S04]  /*0390*/  IMAD R7, R14, UR6, R9 ;  /* 0x000000060e077c24 */ /* 0x000fc8000f8e0209 */
[----:B-1----:R-:W-:-:S06]  /*03a0*/  IMAD.WIDE R6, R7, 0x4, R4 ;  /* 0x0000000407067825 */ /* 0x002fcc00078e0204 */
[----:B------:R-:W0:Y:S01]  /*03b0*/  LDG.E R7, desc[UR8][R6.64] ;  /* 0x0000000806077981 */ /* 0x000e22000c1e1900 */
[----:B------:R-:W-:Y:S02]  /*03c0*/  IMAD.MOV.U32 R11, RZ, RZ, 0x3bbb989d ;  /* 0x3bbb989dff0b7424 */ /* 0x000fe400078e00ff */
[----:B------:R-:W-:Y:S02]  /*03d0*/  IMAD.MOV.U32 R12, RZ, RZ, 0x437c0000 ;  /* 0x437c0000ff0c7424 */ /* 0x000fe400078e00ff */
[----:B------:R-:W-:-:S05]  /*03e0*/  VIADD R9, R9, UR7 ;  /* 0x0000000709097c36 */ /* 0x000fca0008000000 */
[----:B------:R-:W-:Y:S01]  /*03f0*/  ISETP.GE.AND P0, PT, R9, R14, PT ;  /* 0x0000000e0900720c */ /* 0x000fe20003f06270 */
[----:B0-----:R-:W-:-:S04]  /*0400*/  FADD R10, -R8, R7 ;  /* 0x00000007080a7221 */ /* 0x001fc80000000100 */
[----:B------:R-:W-:-:S04]  /*0410*/  FFMA.SAT R11, R10, R11, 0.5 ;  /* 0x3f0000000a0b7423 */ /* 0x000fc8000000200b */
[----:B------:R-:W-:-:S04]  /*0420*/  FFMA.RM R11, R11, R12, 12582913 ;  /* 0x4b4000010b0b7423 */ /* 0x000fc8000000400c */
[C---:B------:R-:W-:Y:S01]  /*0430*/  FADD R13, R11.reuse, -12583039 ;  /* 0xcb40007f0b0d7421 */ /* 0x040fe20000000000 */
[----:B------:R-:W-:-:S03]  /*0440*/  SHF.L.U32 R6, R11, 0x17, RZ ;  /* 0x000000170b067819 */ /* 0x000fc600000006ff */
[----:B------:R-:W-:-:S04]  /*0450*/  FFMA R13, R10, 1.4426950216293334961, -R13 ;  /* 0x3fb8aa3b0a0d7823 */ /* 0x000fc8000000080d */
[----:B------:R-:W-:-:S06]  /*0460*/  FFMA R13, R10, 1.925963033500011079e-08, R13 ;  /* 0x32a570600a0d7823 */ /* 0x000fcc000000000d */
[----:B------:R-:W0:Y:S02]  /*0470*/  MUFU.EX2 R13, R13 ;  /* 0x0000000d000d7308 */ /* 0x000e240000000800 */
[----:B0-----:R-:W-:Y:S01]  /*0480*/  FFMA R3, R6, R13, R3 ;  /* 0x0000000d06037223 */ /* 0x001fe20000000003 */
[----:B------:R-:W-:Y:S06]  /*0490*/  @!P0 BRA `(.L_x_12) ;  /* 0xfffffffc00bc8947 */ /* 0x000fec000383ffff */
.L_x_11:
[----:B------:R-:W-:Y:S05]  /*04a0*/  BSYNC.RECONVERGENT B0 ;  /* 0x0000000000007941 */ /* 0x000fea0003800200 */
.L_x_10:
[----:B------:R1:W-:Y:S01]  /*04b0*/  STS [R0], R3 ;  /* 0x0000000300007388 */ /* 0x0003e20000000800 */
[----:B------:R-:W-:Y:S01]  /*04c0*/  UISETP.GE.U32.AND UP0, UPT, UR7, 0x2, UPT ;  /* 0x000000020700788c */ /* 0x000fe2000bf06070 */
[----:B------:R-:W-:Y:S08]  /*04d0*/  BAR.SYNC.DEFER_BLOCKING 0x0 ;  /* 0x0000000000007b1d */ /* 0x000ff00000010000 */
[----:B-1----:R-:W-:Y:S05]  /*04e0*/  BRA.U !UP0, `(.L_x_13) ;  /* 0x0000000108307547 */ /* 0x002fea000b800000 */
[----:B------:R-:W-:-:S07]  /*04f0*/  IMAD.U32 R3, RZ, RZ, UR7 ;  /* 0x00000007ff037e24 */ /* 0x000fce000f8e00ff */
.L_x_14:
[----:B------:R-:W-:-:S04]  /*0500*/  SHF.R.U32.HI R7, RZ, 0x1, R3 ;  /* 0x00000001ff077819 */ /* 0x000fc80000011603 */
[----:B------:R-:W-:-:S13]  /*0510*/  ISETP.GE.U32.AND P0, PT, R2, R7, PT ;  /* 0x000000070200720c */ /* 0x000fda0003f06070 */
[----:B------:R-:W-:Y:S01]  /*0520*/  @!P0 IMAD R4, R7, 0x4, R0 ;  /* 0x0000000407048824 */ /* 0x000fe200078e0200 */
[----:B------:R-:W-:Y:S05]  /*0530*/  @!P0 LDS R5, [R0] ;  /* 0x0000000000058984 */ /* 0x000fea0000000800 */
[----:B------:R-:W1:Y:S02]  /*0540*/  @!P0 LDS R4, [R4] ;  /* 0x0000000004048984 */ /* 0x000e640000000800 */
[----:B-1----:R-:W-:-:S05]  /*0550*/  @!P0 FADD R5, R4, R5 ;  /* 0x0000000504058221 */ /* 0x002fca0000000000 */
[----:B------:R1:W-:Y:S01]  /*0560*/  @!P0 STS [R0], R5 ;  /* 0x0000000500008388 */ /* 0x0003e20000000800 */
[----:B------:R-:W-:Y:S01]  /*0570*/  BAR.SYNC.DEFER_BLOCKING 0x0 ;  /* 0x0000000000007b1d */ /* 0x000fe20000010000 */
[----:B------:R-:W-:Y:S01]  /*0580*/  ISETP.GT.U32.AND P0, PT, R3, 0x3, PT ;  /* 0x000000030300780c */ /* 0x000fe20003f04070 */
[----:B------:R-:W-:-:S12]  /*0590*/  IMAD.MOV.U32 R3, RZ, RZ, R7 ;  /* 0x000000ffff037224 */ /* 0x000fd800078e0007 */
[----:B-1----:R-:W-:Y:S05]  /*05a0*/  @P0 BRA `(.L_x_14) ;  /* 0xfffffffc00d40947 */ /* 0x002fea000383ffff */
.L_x_13:
[----:B------:R-:W1:Y:S02]  /*05b0*/  LDCU UR4, c[0x0][0x38c] ;  /* 0x00007180ff0477ac */ /* 0x000e640008000800 */
[----:B-1----:R-:W-:-:S13]  /*05c0*/  ISETP.GE.AND P0, PT, R2, UR4, PT ;  /* 0x0000000402007c0c */ /* 0x002fda000bf06270 */
[----:B------:R-:W-:Y:S05]  /*05d0*/  @P0 EXIT ;  /* 0x000000000000094d */ /* 0x000fea0003800000 */
[----:B------:R-:W1:Y:S01]  /*05e0*/  S2UR UR5, SR_CgaCtaId ;  /* 0x00000000000579c3 */ /* 0x000e620000008800 */
[----:B------:R-:W-:-:S07]  /*05f0*/  UMOV UR4, 0x400 ;  /* 0x0000040000047882 */ /* 0x000fce0000000000 */
[----:B------:R-:W2:Y:S08]  /*0600*/  LDC R9, c[0x0][0x38c] ;  /* 0x0000e300ff097b82 */ /* 0x000eb00000000800 */
[----:B------:R-:W3:Y:S01]  /*0610*/  LDC.64 R4, c[0x0][0x380] ;  /* 0x0000e000ff047b82 */ /* 0x000ee20000000a00 */
[----:B-1----:R-:W-:-:S09]  /*0620*/  ULEA UR4, UR5, UR4, 0x18 ;  /* 0x0000000405047291 */ /* 0x002fd2000f8ec0ff */
[----:B------:R-:W1:Y:S02]  /*0630*/  LDS R3, [UR4] ;  /* 0x00000004ff037984 */ /* 0x000e640008000800 */
[----:B------:R-:W4:Y:S02]  /*0640*/  LDCU UR4, c[0x0][0x38c] ;  /* 0x00007180ff0477ac */ /* 0x000f240008000800 */
.L_x_17:
[----:B--2---:R-:W-:-:S04]  /*0650*/  IMAD R7, R9, UR6, R2 ;  /* 0x0000000609077c24 */ /* 0x004fc8000f8e0202 */
[----:B---3--:R-:W-:-:S05]  /*0660*/  IMAD.WIDE R6, R7, 0x4, R4 ;  /* 0x0000000407067825 */ /* 0x008fca00078e0204 */
[----:B------:R-:W0:Y:S01]  /*0670*/  LDG.E R11, desc[UR8][R6.64] ;  /* 0x00000008060b7981 */ /* 0x000e22000c1e1900 */
[----:B------:R-:W-:Y:S02]  /*0680*/  HFMA2 R0, -RZ, RZ, 0.96630859375, -0.0022525787353515625 ;  /* 0x3bbb989dff007431 */ /* 0x000fe400000001ff */
[----:B------:R-:W-:Y:S01]  /*0690*/  IMAD.MOV.U32 R13, RZ, RZ, 0x437c0000 ;  /* 0x437c0000ff0d7424 */ /* 0x000fe200078e00ff */
[----:B-1----:R-:W1:Y:S01]  /*06a0*/  MUFU.RCP R12, R3 ;  /* 0x00000003000c7308 */ /* 0x002e620000001000 */
[----:B------:R-:W-:Y:S01]  /*06b0*/  BSSY.RECONVERGENT B0, `(.L_x_15) ;  /* 0x0000014000007945 */ /* 0x000fe20003800200 */
[----:B0-----:R-:W-:-:S04]  /*06c0*/  FADD R11, -R8, R11 ;  /* 0x0000000b080b7221 */ /* 0x001fc80000000100 */
[----:B------:R-:W-:-:S04]  /*06d0*/  FFMA.SAT R0, R11, R0, 0.5 ;  /* 0x3f0000000b007423 */ /* 0x000fc80000002000 */
[----:B------:R-:W-:Y:S01]  /*06e0*/  FFMA.RM R0, R0, R13, 12582913 ;  /* 0x4b40000100007423 */ /* 0x000fe2000000400d */
[----:B-1----:R-:W-:-:S03]  /*06f0*/  FFMA R13, -R3, R12, 1 ;  /* 0x3f800000030d7423 */ /* 0x002fc6000000010c */
[C---:B------:R-:W-:Y:S01]  /*0700*/  FADD R10, R0.reuse, -12583039 ;  /* 0xcb40007f000a7421 */ /* 0x040fe20000000000 */
[----:B------:R-:W-:Y:S02]  /*0710*/  IMAD.SHL.U32 R0, R0, 0x800000, RZ ;  /* 0x0080000000007824 */ /* 0x000fe400078e00ff */
[----:B------:R-:W-:Y:S01]  /*0720*/  FFMA R13, R12, R13, R12 ;  /* 0x0000000d0c0d7223 */ /* 0x000fe2000000000c */
[----:B------:R-:W-:-:S04]  /*0730*/  FFMA R10, R11, 1.4426950216293334961, -R10 ;  /* 0x3fb8aa3b0b0a7823 */ /* 0x000fc8000000080a */
[----:B------:R-:W-:-:S04]  /*0740*/  FFMA R10, R11, 1.925963033500011079e-08, R10 ;  /* 0x32a570600b0a7823 */ /* 0x000fc8000000000a */
[----:B------:R-:W0:Y:S02]  /*0750*/  MUFU.EX2 R11, R10 ;  /* 0x0000000a000b7308 */ /* 0x000e240000000800 */
[----:B0-----:R-:W-:-:S06]  /*0760*/  FMUL R0, R0, R11 ;  /* 0x0000000b00007220 */ /* 0x001fcc0000400000 */
[----:B------:R-:W0:Y:S01]  /*0770*/  FCHK P0, R0, R3 ;  /* 0x0000000300007302 */ /* 0x000e220000000000 */
[----:B------:R-:W-:-:S04]  /*0780*/  FFMA R12, R0, R13, RZ ;  /* 0x0000000d000c7223 */ /* 0x000fc800000000ff */
[----:B------:R-:W-:-:S04]  /*0790*/  FFMA R11, -R3, R12, R0 ;  /* 0x0000000c030b7223 */ /* 0x000fc80000000100 */
[----:B------:R-:W-:Y:S01]  /*07a0*/  FFMA R11, R13, R11, R12 ;  /* 0x0000000b0d0b7223 */ /* 0x000fe2000000000c */
[----:B0-----:R-:W-:Y:S06]  /*07b0*/  @!P0 BRA `(.L_x_16) ;  /* 0x00000000000c8947 */ /* 0x001fec0003800000 */
[----:B------:R-:W-:-:S07]  /*07c0*/  MOV R10, 0x7e0 ;  /* 0x000007e0000a7802 */ /* 0x000fce0000000f00 */
[----:B----4-:R-:W-:Y:S05]  /*07d0*/  CALL.REL.NOINC `($__internal_0_$__cuda_sm3x_div_rn_noftz_f32_slowpath) ;  /* 0x00000000001c7944 */ /* 0x010fea0003c00000 */
[----:B------:R-:W-:-:S07]  /*07e0*/  IMAD.MOV.U32 R11, RZ, RZ, R0 ;  /* 0x000000ffff0b7224 */ /* 0x000fce00078e0000 */
.L_x_16:
[----:B----4-:R-:W-:Y:S05]  /*07f0*/  BSYNC.RECONVERGENT B0 ;  /* 0x0000000000007941 */ /* 0x010fea0003800200 */
.L_x_15:
[----:B------:R0:W-:Y:S01]  /*0800*/  STG.E desc[UR8][R6.64], R11 ;  /* 0x0000000b06007986 */ /* 0x0001e2000c101908 */
[----:B------:R-:W-:-:S04]  /*0810*/  IADD3 R2, PT, PT, R2, UR7, RZ ;  /* 0x0000000702027c10 */ /* 0x000fc8000fffe0ff */
[----:B------:R-:W-:-:S13]  /*0820*/  ISETP.GE.AND P0, PT, R2, UR4, PT ;  /* 0x0000000402007c0c */ /* 0x000fda000bf06270 */
[----:B0-----:R-:W-:Y:S05]  /*0830*/  @!P0 BRA `(.L_x_17) ;  /* 0xfffffffc00848947 */ /* 0x001fea000383ffff */
[----:B------:R-:W-:Y:S05]  /*0840*/  EXIT ;  /* 0x000000000000794d */ /* 0x000fea0003800000 */
        .weak           $__internal_0_$__cuda_sm3x_div_rn_noftz_f32_slowpath
        .type           $__internal_0_$__cuda_sm3x_div_rn_noftz_f32_slowpath,@function
        .size           $__internal_0_$__cuda_sm3x_div_rn_noftz_f32_slowpath,(.L_x_45 - $__internal_0_$__cuda_sm3x_div_rn_noftz_f32_slowpath)
$__internal_0_$__cuda_sm3x_div_rn_noftz_f32_slowpath:
[----:B------:R-:W-:Y:S01]  /*0850*/  SHF.R.U32.HI R12, RZ, 0x17, R3 ;  /* 0x00000017ff0c7819 */ /* 0x000fe20000011603 */
[----:B------:R-:W-:Y:S01]  /*0860*/  BSSY.RECONVERGENT B1, `(.L_x_18) ;  /* 0x0000064000017945 */ /* 0x000fe20003800200 */
[--C-:B------:R-:W-:Y:S01]  /*0870*/  SHF.R.U32.HI R11, RZ, 0x17, R0.reuse ;  /* 0x00000017ff0b7819 */ /* 0x100fe20000011600 */
[----:B------:R-:W-:Y:S01]  /*0880*/  IMAD.MOV.U32 R13, RZ, RZ, R0 ;  /* 0x000000ffff0d7224 */ /* 0x000fe200078e0000 */
[----:B------:R-:W-:Y:S02]  /*0890*/  LOP3.LUT R12, R12, 0xff, RZ, 0xc0, !PT ;  /* 0x000000ff0c0c7812 */ /* 0x000fe400078ec0ff */
[----:B------:R-:W-:Y:S02]  /*08a0*/  LOP3.LUT R18, R11, 0xff, RZ, 0xc0, !PT ;  /* 0x000000ff0b127812 */ /* 0x000fe400078ec0ff */
[----:B------:R-:W-:Y:S01]  /*08b0*/  MOV R14, R3 ;  /* 0x00000003000e7202 */ /* 0x000fe20000000f00 */
[----:B------:R-:W-:Y:S02]  /*08c0*/  VIADD R15, R12, 0xffffffff ;  /* 0xffffffff0c0f7836 */ /* 0x000fe40000000000 */
[----:B------:R-:W-:-:S03]  /*08d0*/  VIADD R16, R18, 0xffffffff ;  /* 0xffffffff12107836 */ /* 0x000fc60000000000 */
[----:B------:R-:W-:-:S04]  /*08e0*/  ISETP.GT.U32.AND P0, PT, R15, 0xfd, PT ;  /* 0x000000fd0f00780c */ /* 0x000fc80003f04070 */
[----:B------:R-:W-:-:S13]  /*08f0*/  ISETP.GT.U32.OR P0, PT, R16, 0xfd, P0 ;  /* 0x000000fd1000780c */ /* 0x000fda0000704470 */
[----:B------:R-:W-:Y:S01]  /*0900*/  @!P0 IMAD.MOV.U32 R11, RZ, RZ, RZ ;  /* 0x000000ffff0b8224 */ /* 0x000fe200078e00ff */
[----:B------:R-:W-:Y:S06]  /*0910*/  @!P0 BRA `(.L_x_19) ;  /* 0x00000000005c8947 */ /* 0x000fec0003800000 */
[----:B------:R-:W-:Y:S02]  /*0920*/  FSETP.GTU.FTZ.AND P1, PT, |R3|, +INF , PT ;  /* 0x7f8000000300780b */ /* 0x000fe40003f3c200 */
[----:B------:R-:W-:-:S04]  /*0930*/  FSETP.GTU.FTZ.AND P0, PT, |R0|, +INF , PT ;  /* 0x7f8000000000780b */ /* 0x000fc80003f1c200 */
[----:B------:R-:W-:-:S13]  /*0940*/  PLOP3.LUT P0, PT, P0, P1, PT, 0xf8, 0x8f ;  /* 0x00000000008f781c */ /* 0x000fda0000703f70 */
[----:B------:R-:W-:Y:S05]  /*0950*/  @P0 BRA `(.L_x_20) ;  /* 0x00000004004c0947 */ /* 0x000fea0003800000 */
[----:B------:R-:W-:-:S13]  /*0960*/  LOP3.LUT P0, RZ, R14, 0x7fffffff, R13, 0xc8, !PT ;  /* 0x7fffffff0eff7812 */ /* 0x000fda000780c80d */
[----:B------:R-:W-:Y:S05]  /*0970*/  @!P0 BRA `(.L_x_21) ;  /* 0x00000004003c8947 */ /* 0x000fea0003800000 */
[C---:B------:R-:W-:Y:S02]  /*0980*/  FSETP.NEU.FTZ.AND P2, PT, |R0|.reuse, +INF , PT ;  /* 0x7f8000000000780b */ /* 0x040fe40003f5d200 */
[----:B------:R-:W-:Y:S02]  /*0990*/  FSETP.NEU.FTZ.AND P1, PT, |R3|, +INF , PT ;  /* 0x7f8000000300780b */ /* 0x000fe40003f3d200 */
[----:B------:R-:W-:-:S11]  /*09a0*/  FSETP.NEU.FTZ.AND P0, PT, |R0|, +INF , PT ;  /* 0x7f8000000000780b */ /* 0x000fd60003f1d200 */
[----:B------:R-:W-:Y:S05]  /*09b0*/  @!P1 BRA !P2, `(.L_x_21) ;  /* 0x00000004002c9947 */ /* 0x000fea0005000000 */
[----:B------:R-:W-:-:S04]  /*09c0*/  LOP3.LUT P2, RZ, R13, 0x7fffffff, RZ, 0xc0, !PT ;  /* 0x7fffffff0dff7812 */ /* 0x000fc8000784c0ff */
[----:B------:R-:W-:-:S13]  /*09d0*/  PLOP3.LUT P1, PT, P1, P2, PT, 0x2f, 0xf2 ;  /* 0x0000000000f2781c */ /* 0x000fda0000f24577 */
[----:B------:R-:W-:Y:S05]  /*09e0*/  @P1 BRA `(.L_x_22) ;  /* 0x0000000400181947 */ /* 0x000fea0003800000 */
[----:B------:R-:W-:-:S04]  /*09f0*/  LOP3.LUT P1, RZ, R14, 0x7fffffff, RZ, 0xc0, !PT ;  /* 0x7fffffff0eff7812 */ /* 0x000fc8000782c0ff */
[----:B------:R-:W-:-:S13]  /*0a00*/  PLOP3.LUT P0, PT, P0, P1, PT, 0x2f, 0xf2 ;  /* 0x0000000000f2781c */ /* 0x000fda0000702577 */
[----:B------:R-:W-:Y:S05]  /*0a10*/  @P0 BRA `(.L_x_23) ;  /* 0x0000000400000947 */ /* 0x000fea0003800000 */
[----:B------:R-:W-:Y:S02]  /*0a20*/  ISETP.GE.AND P0, PT, R16, RZ, PT ;  /* 0x000000ff1000720c */ /* 0x000fe40003f06270 */
[----:B------:R-:W-:-:S11]  /*0a30*/  ISETP.GE.AND P1, PT, R15, RZ, PT ;  /* 0x000000ff0f00720c */ /* 0x000fd60003f26270 */
[----:B------:R-:W-:Y:S02]  /*0a40*/  @P0 IMAD.MOV.U32 R11, RZ, RZ, RZ ;  /* 0x000000ffff0b0224 */ /* 0x000fe400078e00ff */
[----:B------:R-:W-:Y:S01]  /*0a50*/  @!P0 FFMA R13, R0, 1.84467440737095516160e+19, RZ ;  /* 0x5f800000000d8823 */ /* 0x000fe200000000ff */
[----:B------:R-:W-:Y:S02]  /*0a60*/  @!P0 IMAD.MOV.U32 R11, RZ, RZ, -0x40 ;  /* 0xffffffc0ff0b8424 */ /* 0x000fe400078e00ff */
[----:B------:R-:W-:-:S03]  /*0a70*/  @!P1 FFMA R14, R3, 1.84467440737095516160e+19, RZ ;  /* 0x5f800000030e9823 */ /* 0x000fc600000000ff */
[----:B------:R-:W-:-:S07]  /*0a80*/  @!P1 IADD3 R11, PT, PT, R11, 0x40, RZ ;  /* 0x000000400b0b9810 */ /* 0x000fce0007ffe0ff */
.L_x_19:
[----:B------:R-:W-:Y:S01]  /*0a90*/  LEA R15, R12, 0xc0800000, 0x17 ;  /* 0xc08000000c0f7811 */ /* 0x000fe200078eb8ff */
[----:B------:R-:W-:Y:S04]  /*0aa0*/  BSSY.RECONVERGENT B2, `(.L_x_24) ;  /* 0x0000036000027945 */ /* 0x000fe80003800200 */
[----:B------:R-:W-:Y:S02]  /*0ab0*/  IMAD.IADD R15, R14, 0x1, -R15 ;  /* 0x000000010e0f7824 */ /* 0x000fe400078e0a0f */
[----:B------:R-:W-:Y:S02]  /*0ac0*/  VIADD R14, R18, 0xffffff81 ;  /* 0xffffff81120e7836 */ /* 0x000fe40000000000 */
[----:B------:R-:W0:Y:S01]  /*0ad0*/  MUFU.RCP R16, R15 ;  /* 0x0000000f00107308 */ /* 0x000e220000001000 */
[----:B------:R-:W-:Y:S01]  /*0ae0*/  FADD.FTZ R17, -R15, -RZ ;  /* 0x800000ff0f117221 */ /* 0x000fe20000010100 */
[C---:B------:R-:W-:Y:S01]  /*0af0*/  IMAD R0, R14.reuse, -0x800000, R13 ;  /* 0xff8000000e007824 */ /* 0x040fe200078e020d */
[----:B------:R-:W-:-:S05]  /*0b00*/  IADD3 R14, PT, PT, R14, 0x7f, -R12 ;  /* 0x0000007f0e0e7810 */ /* 0x000fca0007ffe80c */
[----:B------:R-:W-:Y:S02]  /*0b10*/  IMAD.IADD R11, R14, 0x1, R11 ;  /* 0x000000010e0b7824 */ /* 0x000fe400078e020b */
[----:B0-----:R-:W-:-:S04]  /*0b20*/  FFMA R19, R16, R17, 1 ;  /* 0x3f80000010137423 */ /* 0x001fc80000000011 */
[----:B------:R-:W-:-:S04]  /*0b30*/  FFMA R18, R16, R19, R16 ;  /* 0x0000001310127223 */ /* 0x000fc80000000010 */
[----:B------:R-:W-:-:S04]  /*0b40*/  FFMA R13, R0, R18, RZ ;  /* 0x00000012000d7223 */ /* 0x000fc800000000ff */
[----:B------:R-:W-:-:S04]  /*0b50*/  FFMA R16, R17, R13, R0 ;  /* 0x0000000d11107223 */ /* 0x000fc80000000000 */
[----:B------:R-:W-:-:S04]  /*0b60*/  FFMA R19, R18, R16, R13 ;  /* 0x0000001012137223 */ /* 0x000fc8000000000d */
[----:B------:R-:W-:-:S04]  /*0b70*/  FFMA R16, R17, R19, R0 ;  /* 0x0000001311107223 */ /* 0x000fc80000000000 */
[----:B------:R-:W-:-:S05]  /*0b80*/  FFMA R0, R18, R16, R19 ;  /* 0x0000001012007223 */ /* 0x000fca0000000013 */
[----:B------:R-:W-:-:S04]  /*0b90*/  SHF.R.U32.HI R12, RZ, 0x17, R0 ;  /* 0x00000017ff0c7819 */ /* 0x000fc80000011600 */
[----:B------:R-:W-:-:S04]  /*0ba0*/  LOP3.LUT R12, R12, 0xff, RZ, 0xc0, !PT ;  /* 0x000000ff0c0c7812 */ /* 0x000fc800078ec0ff */
[----:B------:R-:W-:-:S05]  /*0bb0*/  IADD3 R15, PT, PT, R12, R11, RZ ;  /* 0x0000000b0c0f7210 */ /* 0x000fca0007ffe0ff */
[----:B------:R-:W-:-:S05]  /*0bc0*/  VIADD R12, R15, 0xffffffff ;  /* 0xffffffff0f0c7836 */ /* 0x000fca0000000000 */
[----:B------:R-:W-:-:S13]  /*0bd0*/  ISETP.GE.U32.AND P0, PT, R12, 0xfe, PT ;  /* 0x000000fe0c00780c */ /* 0x000fda0003f06070 */
[----:B------:R-:W-:Y:S05]  /*0be0*/  @!P0 BRA `(.L_x_25) ;  /* 0x0000000000808947 */ /* 0x000fea0003800000 */
[----:B------:R-:W-:-:S13]  /*0bf0*/  ISETP.GT.AND P0, PT, R15, 0xfe, PT ;  /* 0x000000fe0f00780c */ /* 0x000fda0003f04270 */
[----:B------:R-:W-:Y:S05]  /*0c00*/  @P0 BRA `(.L_x_26) ;  /* 0x00000000006c0947 */ /* 0x000fea0003800000 */
[----:B------:R-:W-:-:S13]  /*0c10*/  ISETP.GE.AND P0, PT, R15, 0x1, PT ;  /* 0x000000010f00780c */ /* 0x000fda0003f06270 */
[----:B------:R-:W-:Y:S05]  /*0c20*/  @P0 BRA `(.L_x_27) ;  /* 0x0000000000740947 */ /* 0x000fea0003800000 */
[----:B------:R-:W-:Y:S02]  /*0c30*/  ISETP.GE.AND P0, PT, R15, -0x18, PT ;  /* 0xffffffe80f00780c */ /* 0x000fe40003f06270 */
[----:B------:R-:W-:-:S11]  /*0c40*/  LOP3.LUT R0, R0, 0x80000000, RZ, 0xc0, !PT ;  /* 0x8000000000007812 */ /* 0x000fd600078ec0ff */
[----:B------:R-:W-:Y:S05]  /*0c50*/  @!P0 BRA `(.L_x_27) ;  /* 0x0000000000688947 */ /* 0x000fea0003800000 */
[CCC-:B------:R-:W-:Y:S01]  /*0c60*/  FFMA.RZ R11, R18.reuse, R16.reuse, R19.reuse ;  /* 0x00000010120b7223 */ /* 0x1c0fe2000000c013 */
[C---:B------:R-:W-:Y:S02]  /*0c70*/  VIADD R14, R15.reuse, 0x20 ;  /* 0x000000200f0e7836 */ /* 0x040fe40000000000 */
[CCC-:B------:R-:W-:Y:S01]  /*0c80*/  FFMA.RM R12, R18.reuse, R16.reuse, R19.reuse ;  /* 0x00000010120c7223 */ /* 0x1c0fe20000004013 */
[----:B------:R-:W-:Y:S02]  /*0c90*/  ISETP.NE.AND P2, PT, R15, RZ, PT ;  /* 0x000000ff0f00720c */ /* 0x000fe40003f45270 */
[----:B------:R-:W-:Y:S01]  /*0ca0*/  LOP3.LUT R13, R11, 0x7fffff, RZ, 0xc0, !PT ;  /* 0x007fffff0b0d7812 */ /* 0x000fe200078ec0ff */
[----:B------:R-:W-:Y:S01]  /*0cb0*/  FFMA.RP R11, R18, R16, R19 ;  /* 0x00000010120b7223 */ /* 0x000fe20000008013 */
[----:B------:R-:W-:Y:S01]  /*0cc0*/  ISETP.NE.AND P1, PT, R15, RZ, PT ;  /* 0x000000ff0f00720c */ /* 0x000fe20003f25270 */
[----:B------:R-:W-:Y:S01]  /*0cd0*/  IMAD.MOV R15, RZ, RZ, -R15 ;  /* 0x000000ffff0f7224 */ /* 0x000fe200078e0a0f */
[----:B------:R-:W-:-:S02]  /*0ce0*/  LOP3.LUT R13, R13, 0x800000, RZ, 0xfc, !PT ;  /* 0x008000000d0d7812 */ /* 0x000fc400078efcff */
[----:B------:R-:W-:Y:S02]  /*0cf0*/  FSETP.NEU.FTZ.AND P0, PT, R11, R12, PT ;  /* 0x0000000c0b00720b */ /* 0x000fe40003f1d000 */
[----:B------:R-:W-:Y:S02]  /*0d00*/  SHF.L.U32 R14, R13, R14, RZ ;  /* 0x0000000e0d0e7219 */ /* 0x000fe400000006ff */
[----:B------:R-:W-:Y:S02]  /*0d10*/  SEL R12, R15, RZ, P2 ;  /* 0x000000ff0f0c7207 */ /* 0x000fe40001000000 */
[----:B------:R-:W-:Y:S02]  /*0d20*/  ISETP.NE.AND P1, PT, R14, RZ, P1 ;  /* 0x000000ff0e00720c */ /* 0x000fe40000f25270 */
[----:B------:R-:W-:Y:S02]  /*0d30*/  SHF.R.U32.HI R12, RZ, R12, R13 ;  /* 0x0000000cff0c7219 */ /* 0x000fe4000001160d */
[----:B------:R-:W-:-:S02]  /*0d40*/  PLOP3.LUT P0, PT, P0, P1, PT, 0xf8, 0x8f ;  /* 0x00000000008f781c */ /* 0x000fc40000703f70 */
[----:B------:R-:W-:Y:S02]  /*0d50*/  SHF.R.U32.HI R14, RZ, 0x1, R12 ;  /* 0x00000001ff0e7819 */ /* 0x000fe4000001160c */
[----:B------:R-:W-:-:S04]  /*0d60*/  SEL R11, RZ, 0x1, !P0 ;  /* 0x00000001ff0b7807 */ /* 0x000fc80004000000 */
[----:B------:R-:W-:-:S04]  /*0d70*/  LOP3.LUT R11, R11, 0x1, R14, 0xf8, !PT ;  /* 0x000000010b0b7812 */ /* 0x000fc800078ef80e */
[----:B------:R-:W-:-:S04]  /*0d80*/  LOP3.LUT R11, R11, R12, RZ, 0xc0, !PT ;  /* 0x0000000c0b0b7212 */ /* 0x000fc800078ec0ff */
[----:B------:R-:W-:-:S04]  /*0d90*/  IADD3 R11, PT, PT, R14, R11, RZ ;  /* 0x0000000b0e0b7210 */ /* 0x000fc80007ffe0ff */
[----:B------:R-:W-:Y:S01]  /*0da0*/  LOP3.LUT R0, R11, R0, RZ, 0xfc, !PT ;  /* 0x000000000b007212 */ /* 0x000fe200078efcff */
[----:B------:R-:W-:Y:S06]  /*0db0*/  BRA `(.L_x_27) ;  /* 0x0000000000107947 */ /* 0x000fec0003800000 */
.L_x_26:
[----:B------:R-:W-:-:S04]  /*0dc0*/  LOP3.LUT R0, R0, 0x80000000, RZ, 0xc0, !PT ;  /* 0x8000000000007812 */ /* 0x000fc800078ec0ff */
[----:B------:R-:W-:Y:S01]  /*0dd0*/  LOP3.LUT R0, R0, 0x7f800000, RZ, 0xfc, !PT ;  /* 0x7f80000000007812 */ /* 0x000fe200078efcff */
[----:B------:R-:W-:Y:S06]  /*0de0*/  BRA `(.L_x_27) ;  /* 0x0000000000047947 */ /* 0x000fec0003800000 */
.L_x_25:
[----:B------:R-:W-:-:S07]  /*0df0*/  IMAD R0, R11, 0x800000, R0 ;  /* 0x008000000b007824 */ /* 0x000fce00078e0200 */
.L_x_27:
[----:B------:R-:W-:Y:S05]  /*0e00*/  BSYNC.RECONVERGENT B2 ;  /* 0x0000000000027941 */ /* 0x000fea0003800200 */
.L_x_24:
[----:B------:R-:W-:Y:S05]  /*0e10*/  BRA `(.L_x_28) ;  /* 0x0000000000207947 */ /* 0x000fea0003800000 */
.L_x_23:
[----:B------:R-:W-:-:S04]  /*0e20*/  LOP3.LUT R0, R14, 0x80000000, R13, 0x48, !PT ;  /* 0x800000000e007812 */ /* 0x000fc800078e480d */
[----:B------:R-:W-:Y:S01]  /*0e30*/  LOP3.LUT R0, R0, 0x7f800000, RZ, 0xfc, !PT ;  /* 0x7f80000000007812 */ /* 0x000fe200078efcff */
[----:B------:R-:W-:Y:S06]  /*0e40*/  BRA `(.L_x_28) ;  /* 0x0000000000147947 */ /* 0x000fec0003800000 */
.L_x_22:
[----:B------:R-:W-:Y:S01]  /*0e50*/  LOP3.LUT R0, R14, 0x80000000, R13, 0x48, !PT ;  /* 0x800000000e007812 */ /* 0x000fe200078e480d */
[----:B------:R-:W-:Y:S06]  /*0e60*/  BRA `(.L_x_28) ;  /* 0x00000000000c7947 */ /* 0x000fec0003800000 */
.L_x_21:
[----:B------:R-:W0:Y:S01]  /*0e70*/  MUFU.RSQ R0, -QNAN ;  /* 0xffc0000000007908 */ /* 0x000e220000001400 */
[----:B------:R-:W-:Y:S05]  /*0e80*/  BRA `(.L_x_28) ;  /* 0x0000000000047947 */ /* 0x000fea0003800000 */
.L_x_20:
[----:B------:R-:W-:-:S07]  /*0e90*/  FADD.FTZ R0, R0, R3 ;  /* 0x0000000300007221 */ /* 0x000fce0000010000 */
.L_x_28:
[----:B------:R-:W-:Y:S05]  /*0ea0*/  BSYNC.RECONVERGENT B1 ;  /* 0x0000000000017941 */ /* 0x000fea0003800200 */
.L_x_18:
[----:B------:R-:W-:-:S04]  /*0eb0*/  IMAD.MOV.U32 R11, RZ, RZ, 0x0 ;  /* 0x00000000ff0b7424 */ /* 0x000fc800078e00ff */
[----:B0-----:R-:W-:Y:S05]  /*0ec0*/  RET.REL.NODEC R10 `(_Z14softmax_kernelPfii) ;  /* 0xfffffff00a4c7950 */ /* 0x001fea0003c3ffff */
.L_x_29:
        /* <DEDUP_REMOVED lines=11> */
.L_x_45:


//--------------------- .text._Z16matmul_qk_kernelPKfS0_Pfiii --------------------------
	.section	.text._Z16matmul_qk_kernelPKfS0_Pfiii,"ax",@progbits
	.align	128
        .global         _Z16matmul_qk_kernelPKfS0_Pfiii
        .type           _Z16matmul_qk_kernelPKfS0_Pfiii,@function
        .size           _Z16matmul_qk_kernelPKfS0_Pfiii,(.L_x_47 - _Z16matmul_qk_kernelPKfS0_Pfiii)
        .other          _Z16matmul_qk_kernelPKfS0_Pfiii,@"STO_CUDA_ENTRY STV_DEFAULT"
_Z16matmul_qk_kernelPKfS0_Pfiii:
.text._Z16matmul_qk_kernelPKfS0_Pfiii:
[----:B------:R-:W-:Y:S01]  /*0000*/  LDC R1, c[0x0][0x37c] ;  /* 0x0000df00ff017b82 */ /* 0x000fe20000000800 */
[----:B------:R-:W0:Y:S07]  /*0010*/  S2R R3, SR_TID.X ;  /* 0x0000000000037919 */ /* 0x000e2e0000002100 */
[----:B------:R-:W1:Y:S01]  /*0020*/  LDC R7, c[0x0][0x364] ;  /* 0x0000d900ff077b82 */ /* 0x000e620000000800 */
[----:B------:R-:W2:Y:S01]  /*0030*/  LDCU.64 UR6, c[0x0][0x398] ;  /* 0x00007300ff0677ac */ /* 0x000ea20008000a00 */
[----:B------:R-:W1:Y:S06]  /*0040*/  S2R R0, SR_TID.Y ;  /* 0x0000000000007919 */ /* 0x000e6c0000002200 */
[----:B------:R-:W0:Y:S08]  /*0050*/  S2UR UR5, SR_CTAID.X ;  /* 0x00000000000579c3 */ /* 0x000e300000002500 */
[----:B------:R-:W0:Y:S08]  /*0060*/  LDC R6, c[0x0][0x360] ;  /* 0x0000d800ff067b82 */ /* 0x000e300000000800 */
[----:B------:R-:W1:Y:S01]  /*0070*/  S2UR UR4, SR_CTAID.Y ;  /* 0x00000000000479c3 */ /* 0x000e620000002600 */
[----:B0-----:R-:W-:-:S05]  /*0080*/  IMAD R6, R6, UR5, R3 ;  /* 0x0000000506067c24 */ /* 0x001fca000f8e0203 */
[----:B--2---:R-:W-:Y:S01]  /*0090*/  ISETP.GE.AND P0, PT, R6, UR7, PT ;  /* 0x0000000706007c0c */ /* 0x004fe2000bf06270 */
[----:B-1----:R-:W-:-:S05]  /*00a0*/  IMAD R7, R7, UR4, R0 ;  /* 0x0000000407077c24 */ /* 0x002fca000f8e0200 */
[----:B------:R-:W-:-:S13]  /*00b0*/  ISETP.GE.OR P0, PT, R7, UR6, P0 ;  /* 0x0000000607007c0c */ /* 0x000fda0008706670 */
[----:B------:R-:W-:Y:S05]  /*00c0*/  @P0 EXIT ;  /* 0x000000000000094d */ /* 0x000fea0003800000 */
[----:B------:R-:W0:Y:S01]  /*00d0*/  LDCU UR12, c[0x0][0x3a0] ;  /* 0x00007400ff0c77ac */ /* 0x000e220008000800 */
[----:B------:R-:W-:Y:S01]  /*00e0*/  HFMA2 R14, -RZ, RZ, 0, 0 ;  /* 0x00000000ff0e7431 */ /* 0x000fe200000001ff */
[----:B------:R-:W1:Y:S01]  /*00f0*/  LDCU.64 UR10, c[0x0][0x358] ;  /* 0x00006b00ff0a77ac */ /* 0x000e620008000a00 */
[----:B0-----:R-:W-:-:S09]  /*0100*/  UISETP.GE.AND UP0, UPT, UR12, 0x1, UPT ;  /* 0x000000010c00788c */ /* 0x001fd2000bf06270 */
[----:B-1----:R-:W-:Y:S05]  /*0110*/  BRA.U !UP0, `(.L_x_30) ;  /* 0x00000009089c7547 */ /* 0x002fea000b800000 */
[----:B------:R-:W-:Y:S02]  /*0120*/  UISETP.GE.U32.AND UP1, UPT, UR12, 0x10, UPT ;  /* 0x000000100c00788c */ /* 0x000fe4000bf26070 */
[----:B------:R-:W-:Y:S01]  /*0130*/  IMAD R8, R7, UR12, RZ ;  /* 0x0000000c07087c24 */ /* 0x000fe2000f8e02ff */
[----:B------:R-:W-:Y:S02]  /*0140*/  ULOP3.LUT UR8, UR12, 0xf, URZ, 0xc0, !UPT ;  /* 0x0000000f0c087892 */ /* 0x000fe4000f8ec0ff */
[----:B------:R-:W-:Y:S01]  /*0150*/  IMAD R9, R6, UR12, RZ ;  /* 0x0000000c06097c24 */ /* 0x000fe2000f8e02ff */
[----:B------:R-:W-:Y:S01]  /*0160*/  MOV R14, RZ ;  /* 0x000000ff000e7202 */ /* 0x000fe20000000f00 */
[----:B------:R-:W-:Y:S01]  /*0170*/  UMOV UR4, URZ ;  /* 0x000000ff00047c82 */ /* 0x000fe20008000000 */
[----:B------:R-:W-:Y:S01]  /*0180*/  UISETP.NE.AND UP0, UPT, UR8, URZ, UPT ;  /* 0x000000ff0800728c */ /* 0x000fe2000bf05270 */
[----:B------:R-:W-:Y:S10]  /*0190*/  BRA.U !UP1, `(.L_x_31) ;  /* 0x0000000509107547 */ /* 0x000ff4000b800000 */
[----:B------:R-:W0:Y:S01]  /*01a0*/  LDC.64 R2, c[0x0][0x380] ;  /* 0x0000e000ff027b82 */ /* 0x000e220000000a00 */
[----:B------:R-:W1:Y:S01]  /*01b0*/  LDCU.64 UR6, c[0x0][0x388] ;  /* 0x00007100ff0677ac */ /* 0x000e620008000a00 */
[----:B------:R-:W-:Y:S01]  /*01c0*/  MOV R14, RZ ;  /* 0x000000ff000e7202 */ /* 0x000fe20000000f00 */
[----:B------:R-:W-:Y:S01]  /*01d0*/  IMAD.MOV.U32 R0, RZ, RZ, R9 ;  /* 0x000000ffff007224 */ /* 0x000fe200078e0009 */
[----:B------:R-:W-:-:S04]  /*01e0*/  ULOP3.LUT UR4, UR12, 0x7ffffff0, URZ, 0xc0, !UPT ;  /* 0x7ffffff00c047892 */ /* 0x000fc8000f8ec0ff */
[----:B------:R-:W-:Y:S02]  /*01f0*/  UIADD3 UR9, UPT, UPT, -UR4, URZ, URZ ;  /* 0x000000ff04097290 */ /* 0x000fe4000fffe1ff */
[----:B-1----:R-:W-:-:S04]  /*0200*/  UIADD3 UR5, UP1, UPT, UR6, 0x20, URZ ;  /* 0x0000002006057890 */ /* 0x002fc8000ff3e0ff */
[----:B------:R-:W-:Y:S01]  /*0210*/  UIADD3.X UR6, UPT, UPT, URZ, UR7, URZ, UP1, !UPT ;  /* 0x00000007ff067290 */ /* 0x000fe20008ffe4ff */
[----:B0-----:R-:W-:-:S03]  /*0220*/  IMAD.WIDE.U32 R2, R8, 0x4, R2 ;  /* 0x0000000408027825 */ /* 0x001fc600078e0002 */
[----:B------:R-:W-:-:S04]  /*0230*/  IADD3 R4, P0, PT, R2, 0x20, RZ ;  /* 0x0000002002047810 */ /* 0x000fc80007f1e0ff */
[----:B------:R-:W-:-:S09]  /*0240*/  IADD3.X R5, PT, PT, RZ, R3, RZ, P0, !PT ;  /* 0x00000003ff057210 */ /* 0x000fd200007fe4ff */
.L_x_32:
[----:B------:R-:W-:Y:S01]  /*0250*/  MOV R2, UR5 ;  /* 0x0000000500027c02 */ /* 0x000fe20008000f00 */
[----:B------:R-:W2:Y:S01]  /*0260*/  LDG.E R15, desc[UR10][R4.64+-0x20] ;  /* 0xffffe00a040f7981 */ /* 0x000ea2000c1e1900 */
[----:B------:R-:W-:-:S03]  /*0270*/  MOV R3, UR6 ;  /* 0x0000000600037c02 */ /* 0x000fc60008000f00 */
[----:B------:R-:W3:Y:S01]  /*0280*/  LDG.E R17, desc[UR10][R4.64+-0x1c] ;  /* 0xffffe40a04117981 */ /* 0x000ee2000c1e1900 */
[----:B------:R-:W-:-:S03]  /*0290*/  IMAD.WIDE R2, R0, 0x4, R2 ;  /* 0x0000000400027825 */ /* 0x000fc600078e0202 */
[----:B------:R-:W4:Y:S04]  /*02a0*/  LDG.E R19, desc[UR10][R4.64+-0x18] ;  /* 0xffffe80a04137981 */ /* 0x000f28000c1e1900 */
[----:B------:R-:W2:Y:S04]  /*02b0*/  LDG.E R16, desc[UR10][R2.64+-0x20] ;  /* 0xffffe00a02107981 */ /* 0x000ea8000c1e1900 */
[----:B------:R-:W3:Y:S04]  /*02c0*/  LDG.E R24, desc[UR10][R2.64+-0x1c] ;  /* 0xffffe40a02187981 */ /* 0x000ee8000c1e1900 */
[----:B------:R-:W4:Y:S04]  /*02d0*/  LDG.E R18, desc[UR10][R2.64+-0x18] ;  /* 0xffffe80a02127981 */ /* 0x000f28000c1e1900 */
[----:B------:R-:W5:Y:S04]  /*02e0*/  LDG.E R20, desc[UR10][R4.64+-0x14] ;  /* 0xffffec0a04147981 */ /* 0x000f68000c1e1900 */
        /* <DEDUP_REMOVED lines=8> */
[----:B------:R-:W5:Y:S01]  /*0370*/  LDG.E R26, desc[UR10][R4.64+0x1c] ;  /* 0x00001c0a041a7981 */ /* 0x000f62000c1e1900 */
[----:B--2---:R-:W-:-:S03]  /*0380*/  FFMA R16, R15, R16, R14 ;  /* 0x000000100f107223 */ /* 0x004fc6000000000e */
[----:B------:R-:W2:Y:S01]  /*0390*/  LDG.E R15, desc[UR10][R4.64+-0x4] ;  /* 0xfffffc0a040f7981 */ /* 0x000ea2000c1e1900 */
[----:B---3--:R-:W-:-:S03]  /*03a0*/  FFMA R24, R17, R24, R16 ;  /* 0x0000001811187223 */ /* 0x008fc60000000010 */
[----:B------:R-:W2:Y:S01]  /*03b0*/  LDG.E R14, desc[UR10][R2.64+-0x4] ;  /* 0xfffffc0a020e7981 */ /* 0x000ea2000c1e1900 */
[----:B----4-:R-:W-:-:S03]  /*03c0*/  FFMA R25, R19, R18, R24 ;  /* 0x0000001213197223 */ /* 0x010fc60000000018 */
[----:B------:R-:W3:Y:S04]  /*03d0*/  LDG.E R16, desc[UR10][R4.64] ;  /* 0x0000000a04107981 */ /* 0x000ee8000c1e1900 */
[----:B------:R-:W3:Y:S01]  /*03e0*/  LDG.E R17, desc[UR10][R2.64] ;  /* 0x0000000a02117981 */ /* 0x000ee2000c1e1900 */
[----:B-----5:R-:W-:-:S03]  /*03f0*/  FFMA R25, R20, R21, R25 ;  /* 0x0000001514197223 */ /* 0x020fc60000000019 */
[----:B------:R-:W4:Y:S04]  /*0400*/  LDG.E R18, desc[UR10][R4.64+0x4] ;  /* 0x0000040a04127981 */ /* 0x000f28000c1e1900 */
[----:B------:R-:W4:Y:S01]  /*0410*/  LDG.E R19, desc[UR10][R2.64+0x4] ;  /* 0x0000040a02137981 */ /* 0x000f22000c1e1900 */
[----:B------:R-:W-:-:S03]  /*0420*/  FFMA R25, R22, R23, R25 ;  /* 0x0000001716197223 */ /* 0x000fc60000000019 */
[----:B------:R-:W5:Y:S04]  /*0430*/  LDG.E R20, desc[UR10][R4.64+0x8] ;  /* 0x0000080a04147981 */ /* 0x000f68000c1e1900 */
[----:B------:R-:W5:Y:S01]  /*0440*/  LDG.E R21, desc[UR10][R2.64+0x8] ;  /* 0x0000080a02157981 */ /* 0x000f62000c1e1900 */
[----:B------:R-:W-:-:S03]  /*0450*/  FFMA R25, R10, R11, R25 ;  /* 0x0000000b0a197223 */ /* 0x000fc60000000019 */
[----:B------:R-:W5:Y:S04]  /*0460*/  LDG.E R22, desc[UR10][R4.64+0xc] ;  /* 0x00000c0a04167981 */ /* 0x000f68000c1e1900 */
[----:B------:R-:W5:Y:S04]  /*0470*/  LDG.E R23, desc[UR10][R2.64+0xc] ;  /* 0x00000c0a02177981 */ /* 0x000f68000c1e1900 */
[----:B------:R-:W5:Y:S01]  /*0480*/  LDG.E R10, desc[UR10][R4.64+0x10] ;  /* 0x0000100a040a7981 */ /* 0x000f62000c1e1900 */
[----:B------:R-:W-:-:S03]  /*0490*/  FFMA R28, R12, R13, R25 ;  /* 0x0000000d0c1c7223 */ /* 0x000fc60000000019 */
[----:B------:R-:W5:Y:S04]  /*04a0*/  LDG.E R11, desc[UR10][R2.64+0x10] ;  /* 0x0000100a020b7981 */ /* 0x000f68000c1e1900 */
[----:B------:R-:W5:Y:S04]  /*04b0*/  LDG.E R24, desc[UR10][R4.64+0x14] ;  /* 0x0000140a04187981 */ /* 0x000f68000c1e1900 */
[----:B------:R-:W5:Y:S04]  /*04c0*/  LDG.E R25, desc[UR10][R2.64+0x14] ;  /* 0x0000140a02197981 */ /* 0x000f68000c1e1900 */
[----:B------:R0:W5:Y:S04]  /*04d0*/  LDG.E R13, desc[UR10][R4.64+0x18] ;  /* 0x0000180a040d7981 */ /* 0x000168000c1e1900 */
[----:B------:R-:W5:Y:S01]  /*04e0*/  LDG.E R12, desc[UR10][R2.64+0x18] ;  /* 0x0000180a020c7981 */ /* 0x000f62000c1e1900 */
[----:B------:R-:W-:-:S04]  /*04f0*/  UIADD3 UR9, UPT, UPT, UR9, 0x10, URZ ;  /* 0x0000001009097890 */ /* 0x000fc8000fffe0ff */
[----:B------:R-:W-:Y:S01]  /*0500*/  UISETP.NE.AND UP1, UPT, UR9, URZ, UPT ;  /* 0x000000ff0900728c */ /* 0x000fe2000bf25270 */
[----:B0-----:R-:W-:Y:S01]  /*0510*/  IADD3 R4, P0, PT, R4, 0x40, RZ ;  /* 0x0000004004047810 */ /* 0x001fe20007f1e0ff */
[----:B------:R-:W-:-:S03]  /*0520*/  VIADD R0, R0, 0x10 ;  /* 0x0000001000007836 */ /* 0x000fc60000000000 */
[----:B------:R-:W-:Y:S01]  /*0530*/  IADD3.X R5, PT, PT, RZ, R5, RZ, P0, !PT ;  /* 0x00000005ff057210 */ /* 0x000fe200007fe4ff */
[----:B--2---:R-:W-:-:S04]  /*0540*/  FFMA R15, R15, R14, R28 ;  /* 0x0000000e0f0f7223 */ /* 0x004fc8000000001c */
[----:B---3--:R-:W-:-:S04]  /*0550*/  FFMA R15, R16, R17, R15 ;  /* 0x00000011100f7223 */ /* 0x008fc8000000000f */
[----:B----4-:R-:W-:-:S04]  /*0560*/  FFMA R15, R18, R19, R15 ;  /* 0x00000013120f7223 */ /* 0x010fc8000000000f */
[----:B-----5:R-:W-:-:S04]  /*0570*/  FFMA R15, R20, R21, R15 ;  /* 0x00000015140f7223 */ /* 0x020fc8000000000f */
[----:B------:R-:W-:-:S04]  /*0580*/  FFMA R15, R22, R23, R15 ;  /* 0x00000017160f7223 */ /* 0x000fc8000000000f */
[----:B------:R-:W-:-:S04]  /*0590*/  FFMA R11, R10, R11, R15 ;  /* 0x0000000b0a0b7223 */ /* 0x000fc8000000000f */
[----:B------:R-:W-:-:S04]  /*05a0*/  FFMA R24, R24, R25, R11 ;  /* 0x0000001918187223 */ /* 0x000fc8000000000b */
[----:B------:R-:W-:-:S04]  /*05b0*/  FFMA R13, R13, R12, R24 ;  /* 0x0000000c0d0d7223 */ /* 0x000fc80000000018 */
[----:B------:R-:W-:Y:S01]  /*05c0*/  FFMA R14, R26, R27, R13 ;  /* 0x0000001b1a0e7223 */ /* 0x000fe2000000000d */
[----:B------:R-:W-:Y:S06]  /*05d0*/  BRA.U UP1, `(.L_x_32) ;  /* 0xfffffffd011c7547 */ /* 0x000fec000b83ffff */
.L_x_31:
[----:B------:R-:W-:Y:S05]  /*05e0*/  BRA.U !UP0, `(.L_x_30) ;  /* 0x0000000508687547 */ /* 0x000fea000b800000 */
[----:B------:R-:W-:Y:S02]  /*05f0*/  UISETP.GE.U32.AND UP0, UPT, UR8, 0x8, UPT ;  /* 0x000000080800788c */ /* 0x000fe4000bf06070 */
[----:B------:R-:W-:-:S04]  /*0600*/  ULOP3.LUT UR6, UR12, 0x7, URZ, 0xc0, !UPT ;  /* 0x000000070c067892 */ /* 0x000fc8000f8ec0ff */
[----:B------:R-:W-:-:S03]  /*0610*/  UISETP.NE.AND UP1, UPT, UR6, URZ, UPT ;  /* 0x000000ff0600728c */ /* 0x000fc6000bf25270 */
[----:B------:R-:W-:Y:S08]  /*0620*/  BRA.U !UP0, `(.L_x_33) ;  /* 0x0000000108907547 */ /* 0x000ff0000b800000 */
[----:B------:R-:W0:Y:S01]  /*0630*/  LDC.64 R10, c[0x0][0x380] ;  /* 0x0000e000ff0a7b82 */ /* 0x000e220000000a00 */
[----:B------:R-:W1:Y:S01]  /*0640*/  LDCU.64 UR8, c[0x0][0x380] ;  /* 0x00007000ff0877ac */ /* 0x000e620008000a00 */
[C---:B------:R-:W-:Y:S02]  /*0650*/  IADD3 R3, PT, PT, R8.reuse, UR4, RZ ;  /* 0x0000000408037c10 */ /* 0x040fe4000fffe0ff */
[----:B------:R-:W-:Y:S02]  /*0660*/  IADD3 R0, P0, PT, R8, UR4, RZ ;  /* 0x0000000408007c10 */ /* 0x000fe4000ff1e0ff */
[----:B------:R-:W-:Y:S02]  /*0670*/  IADD3 R13, PT, PT, R9, UR4, RZ ;  /* 0x00000004090d7c10 */ /* 0x000fe4000fffe0ff */
[----:B------:R-:W2:Y:S01]  /*0680*/  LDC.64 R4, c[0x0][0x388] ;  /* 0x0000e200ff047b82 */ /* 0x000ea20000000a00 */
[----:B0-----:R-:W-:Y:S01]  /*0690*/  IMAD.WIDE.U32 R10, R3, 0x4, R10 ;  /* 0x00000004030a7825 */ /* 0x001fe200078e000a */
[----:B------:R-:W-:-:S02]  /*06a0*/  IADD3.X R3, PT, PT, RZ, RZ, RZ, P0, !PT ;  /* 0x000000ffff037210 */ /* 0x000fc400007fe4ff */
[C---:B-1----:R-:W-:Y:S02]  /*06b0*/  LEA R2, P0, R0.reuse, UR8, 0x2 ;  /* 0x0000000800027c11 */ /* 0x042fe4000f8010ff */
[----:B------:R-:W3:Y:S02]  /*06c0*/  LDG.E R15, desc[UR10][R10.64] ;  /* 0x0000000a0a0f7981 */ /* 0x000ee4000c1e1900 */
[----:B------:R-:W-:Y:S01]  /*06d0*/  LEA.HI.X R3, R0, UR9, R3, 0x2, P0 ;  /* 0x0000000900037c11 */ /* 0x000fe200080f1403 */
[----:B--2---:R-:W-:-:S04]  /*06e0*/  IMAD.WIDE R4, R13, 0x4, R4 ;  /* 0x000000040d047825 */ /* 0x004fc800078e0204 */
[----:B------:R-:W2:Y:S04]  /*06f0*/  LDG.E R18, desc[UR10][R2.64+0x4] ;  /* 0x0000040a02127981 */ /* 0x000ea8000c1e1900 */
[----:B------:R-:W3:Y:S04]  /*0700*/  LDG.E R16, desc[UR10][R4.64] ;  /* 0x0000000a04107981 */ /* 0x000ee8000c1e1900 */
[----:B------:R-:W2:Y:S04]  /*0710*/  LDG.E R17, desc[UR10][R4.64+0x4] ;  /* 0x0000040a04117981 */ /* 0x000ea8000c1e1900 */
[----:B------:R-:W4:Y:S04]  /*0720*/  LDG.E R19, desc[UR10][R4.64+0x8] ;  /* 0x0000080a04137981 */ /* 0x000f28000c1e1900 */
        /* <DEDUP_REMOVED lines=11> */
[----:B------:R-:W-:Y:S01]  /*07e0*/  UIADD3 UR4, UPT, UPT, UR4, 0x8, URZ ;  /* 0x0000000804047890 */ /* 0x000fe2000fffe0ff */
[----:B---3--:R-:W-:-:S04]  /*07f0*/  FFMA R15, R15, R16, R14 ;  /* 0x000000100f0f7223 */ /* 0x008fc8000000000e */
[----:B--2---:R-:W-:-:S04]  /*0800*/  FFMA R15, R18, R17, R15 ;  /* 0x00000011120f7223 */ /* 0x004fc8000000000f */
[----:B----4-:R-:W-:-:S04]  /*0810*/  FFMA R15, R20, R19, R15 ;  /* 0x00000013140f7223 */ /* 0x010fc8000000000f */
[----:B-----5:R-:W-:-:S04]  /*0820*/  FFMA R15, R22, R21, R15 ;  /* 0x00000015160f7223 */ /* 0x020fc8000000000f */
[----:B------:R-:W-:-:S04]  /*0830*/  FFMA R15, R24, R23, R15 ;  /* 0x00000017180f7223 */ /* 0x000fc8000000000f */
[----:B------:R-:W-:-:S04]  /*0840*/  FFMA R13, R12, R13, R15 ;  /* 0x0000000d0c0d7223 */ /* 0x000fc8000000000f */
[----:B------:R-:W-:-:S04]  /*0850*/  FFMA R11, R0, R11, R13 ;  /* 0x0000000b000b7223 */ /* 0x000fc8000000000d */
[----:B------:R-:W-:-:S07]  /*0860*/  FFMA R14, R10, R25, R11 ;  /* 0x000000190a0e7223 */ /* 0x000fce000000000b */
.L_x_33:
[----:B------:R-:W-:Y:S05]  /*0870*/  BRA.U !UP1, `(.L_x_30) ;  /* 0x0000000109c47547 */ /* 0x000fea000b800000 */
[----:B------:R-:W-:Y:S02]  /*0880*/  UISETP.GE.U32.AND UP0, UPT, UR6, 0x4, UPT ;  /* 0x000000040600788c */ /* 0x000fe4000bf06070 */
[----:B------:R-:W-:-:S04]  /*0890*/  ULOP3.LUT UR5, UR12, 0x3, URZ, 0xc0, !UPT ;  /* 0x000000030c057892 */ /* 0x000fc8000f8ec0ff */
[----:B------:R-:W-:-:S03]  /*08a0*/  UISETP.NE.AND UP1, UPT, UR5, URZ, UPT ;  /* 0x000000ff0500728c */ /* 0x000fc6000bf25270 */
[----:B------:R-:W-:Y:S08]  /*08b0*/  BRA.U !UP0, `(.L_x_34) ;  /* 0x0000000108607547 */ /* 0x000ff0000b800000 */
[----:B------:R-:W0:Y:S01]  /*08c0*/  LDC.64 R2, c[0x0][0x380] ;  /* 0x0000e000ff027b82 */ /* 0x000e220000000a00 */
[----:B------:R-:W1:Y:S01]  /*08d0*/  LDCU.64 UR6, c[0x0][0x380] ;  /* 0x00007000ff0677ac */ /* 0x000e620008000a00 */
[C---:B------:R-:W-:Y:S01]  /*08e0*/  VIADD R11, R8.reuse, UR4 ;  /* 0x00000004080b7c36 */ /* 0x040fe20008000000 */
[----:B------:R-:W-:Y:S02]  /*08f0*/  IADD3 R0, P0, PT, R8, UR4, RZ ;  /* 0x0000000408007c10 */ /* 0x000fe4000ff1e0ff */
[----:B------:R-:W-:-:S03]  /*0900*/  IADD3 R13, PT, PT, R9, UR4, RZ ;  /* 0x00000004090d7c10 */ /* 0x000fc6000fffe0ff */
[----:B------:R-:W2:Y:S01]  /*0910*/  LDC.64 R4, c[0x0][0x388] ;  /* 0x0000e200ff047b82 */ /* 0x000ea20000000a00 */
[----:B0-----:R-:W-:Y:S01]  /*0920*/  IMAD.WIDE.U32 R10, R11, 0x4, R2 ;  /* 0x000000040b0a7825 */ /* 0x001fe200078e0002 */
[----:B------:R-:W-:Y:S02]  /*0930*/  IADD3.X R3, PT, PT, RZ, RZ, RZ, P0, !PT ;  /* 0x000000ffff037210 */ /* 0x000fe400007fe4ff */
[----:B-1----:R-:W-:-:S03]  /*0940*/  LEA R2, P0, R0, UR6, 0x2 ;  /* 0x0000000600027c11 */ /* 0x002fc6000f8010ff */
[----:B------:R-:W3:Y:S01]  /*0950*/  LDG.E R11, desc[UR10][R10.64] ;  /* 0x0000000a0a0b7981 */ /* 0x000ee2000c1e1900 */
        /* <DEDUP_REMOVED lines=8> */
[----:B------:R-:W5:Y:S01]  /*09e0*/  LDG.E R18, desc[UR10][R4.64+0xc] ;  /* 0x00000c0a04127981 */ /* 0x000f62000c1e1900 */
[----:B------:R-:W-:Y:S01]  /*09f0*/  UIADD3 UR4, UPT, UPT, UR4, 0x4, URZ ;  /* 0x0000000404047890 */ /* 0x000fe2000fffe0ff */
[----:B---3--:R-:W-:-:S04]  /*0a00*/  FFMA R0, R11, R0, R14 ;  /* 0x000000000b007223 */ /* 0x008fc8000000000e */
[----:B--2---:R-:W-:-:S04]  /*0a10*/  FFMA R0, R13, R12, R0 ;  /* 0x0000000c0d007223 */ /* 0x004fc80000000000 */
[----:B----4-:R-:W-:-:S04]  /*0a20*/  FFMA R0, R15, R16, R0 ;  /* 0x000000100f007223 */ /* 0x010fc80000000000 */
[----:B-----5:R-:W-:-:S07]  /*0a30*/  FFMA R14, R17, R18, R0 ;  /* 0x00000012110e7223 */ /* 0x020fce0000000000 */
.L_x_34:
[----:B------:R-:W-:Y:S05]  /*0a40*/  BRA.U !UP1, `(.L_x_30) ;  /* 0x0000000109507547 */ /* 0x000fea000b800000 */
[----:B------:R-:W0:Y:S01]  /*0a50*/  LDC.64 R4, c[0x0][0x380] ;  /* 0x0000e000ff047b82 */ /* 0x000e220000000a00 */
[----:B------:R-:W-:Y:S01]  /*0a60*/  IADD3 R11, PT, PT, R8, UR4, RZ ;  /* 0x00000004080b7c10 */ /* 0x000fe2000fffe0ff */
[----:B------:R-:W-:-:S06]  /*0a70*/  UIADD3 UR5, UPT, UPT, -UR5, URZ, URZ ;  /* 0x000000ff05057290 */ /* 0x000fcc000fffe1ff */
[----:B------:R-:W1:Y:S01]  /*0a80*/  LDC.64 R2, c[0x0][0x388] ;  /* 0x0000e200ff027b82 */ /* 0x000e620000000a00 */
[----:B0-----:R-:W-:Y:S01]  /*0a90*/  IMAD.WIDE.U32 R4, R11, 0x4, R4 ;  /* 0x000000040b047825 */ /* 0x001fe200078e0004 */
[----:B------:R-:W-:-:S03]  /*0aa0*/  IADD3 R11, PT, PT, R9, UR4, RZ ;  /* 0x00000004090b7c10 */ /* 0x000fc6000fffe0ff */
[----:B------:R-:W-:Y:S01]  /*0ab0*/  IMAD.MOV.U32 R13, RZ, RZ, R5 ;  /* 0x000000ffff0d7224 */ /* 0x000fe200078e0005 */
[----:B------:R-:W-:-:S07]  /*0ac0*/  MOV R0, R4 ;  /* 0x0000000400007202 */ /* 0x000fce0000000f00 */
.L_x_35:
[----:B-1----:R-:W-:Y:S01]  /*0ad0*/  IMAD.WIDE R4, R11, 0x4, R2 ;  /* 0x000000040b047825 */ /* 0x002fe200078e0202 */
[----:B------:R-:W-:Y:S02]  /*0ae0*/  MOV R9, R13 ;  /* 0x0000000d00097202 */ /* 0x000fe40000000f00 */
[----:B------:R-:W-:-:S03]  /*0af0*/  MOV R8, R0 ;  /* 0x0000000000087202 */ /* 0x000fc60000000f00 */
[----:B------:R-:W2:Y:S04]  /*0b00*/  LDG.E R4, desc[UR10][R4.64] ;  /* 0x0000000a04047981 */ /* 0x000ea8000c1e1900 */
[----:B------:R-:W2:Y:S01]  /*0b10*/  LDG.E R9, desc[UR10][R8.64] ;  /* 0x0000000a08097981 */ /* 0x000ea2000c1e1900 */
[----:B------:R-:W-:Y:S01]  /*0b20*/  UIADD3 UR5, UPT, UPT, UR5, 0x1, URZ ;  /* 0x0000000105057890 */ /* 0x000fe2000fffe0ff */
[----:B------:R-:W-:Y:S02]  /*0b30*/  IADD3 R0, P0, PT, R0, 0x4, RZ ;  /* 0x0000000400007810 */ /* 0x000fe40007f1e0ff */
[----:B------:R-:W-:Y:S01]  /*0b40*/  IADD3 R11, PT, PT, R11, 0x1, RZ ;  /* 0x000000010b0b7810 */ /* 0x000fe20007ffe0ff */
[----:B------:R-:W-:Y:S02]  /*0b50*/  UISETP.NE.AND UP0, UPT, UR5, URZ, UPT ;  /* 0x000000ff0500728c */ /* 0x000fe4000bf05270 */
[----:B------:R-:W-:-:S02]  /*0b60*/  IMAD.X R13, RZ, RZ, R13, P0 ;  /* 0x000000ffff0d7224 */ /* 0x000fc400000e060d */
[----:B--2---:R-:W-:-:S05]  /*0b70*/  FFMA R14, R9, R4, R14 ;  /* 0x00000004090e7223 */ /* 0x004fca000000000e */
[----:B------:R-:W-:Y:S05]  /*0b80*/  BRA.U UP0, `(.L_x_35) ;  /* 0xfffffffd00d07547 */ /* 0x000fea000b83ffff */
.L_x_30:
[----:B------:R-:W-:-:S04]  /*0b90*/  I2FP.F32.S32 R0, UR12 ;  /* 0x0000000c00007c45 */ /* 0x000fc80008201400 */
[----:B------:R-:W-:Y:S01]  /*0ba0*/  IADD3 R2, PT, PT, R0, -0xd000000, RZ ;  /* 0xf300000000027810 */ /* 0x000fe20007ffe0ff */
[----:B------:R0:W1:Y:S03]  /*0bb0*/  MUFU.RSQ R3, R0 ;  /* 0x0000000000037308 */ /* 0x0000660000001400 */
[----:B------:R-:W-:-:S13]  /*0bc0*/  ISETP.GT.U32.AND P0, PT, R2, 0x727fffff, PT ;  /* 0x727fffff0200780c */ /* 0x000fda0003f04070 */
[----:B0-----:R-:W-:Y:S05]  /*0bd0*/  @!P0 BRA `(.L_x_36) ;  /* 0x00000000000c8947 */ /* 0x001fea0003800000 */
[----:B------:R-:W-:-:S07]  /*0be0*/  MOV R4, 0xc00 ;  /* 0x00000c0000047802 */ /* 0x000fce0000000f00 */
[----:B-1----:R-:W-:Y:S05]  /*0bf0*/  CALL.REL.NOINC `($__internal_2_$__cuda_sm20_sqrt_rn_f32_slowpath) ;  /* 0x00000004002c7944 */ /* 0x002fea0003c00000 */
[----:B------:R-:W-:Y:S05]  /*0c00*/  BRA `(.L_x_37) ;  /* 0x0000000000107947 */ /* 0x000fea0003800000 */
.L_x_36:
[----:B-1----:R-:W-:Y:S01]  /*0c10*/  FMUL.FTZ R5, R0, R3 ;  /* 0x0000000300057220 */ /* 0x002fe20000410000 */
[----:B------:R-:W-:-:S03]  /*0c20*/  FMUL.FTZ R3, R3, 0.5 ;  /* 0x3f00000003037820 */ /* 0x000fc60000410000 */
[----:B------:R-:W-:-:S04]  /*0c30*/  FFMA R0, -R5, R5, R0 ;  /* 0x0000000505007223 */ /* 0x000fc80000000100 */
[----:B------:R-:W-:-:S07]  /*0c40*/  FFMA R0, R0, R3, R5 ;  /* 0x0000000300007223 */ /* 0x000fce0000000005 */
.L_x_37:
[----:B------:R-:W-:-:S04]  /*0c50*/  IADD3 R2, PT, PT, R0, 0x1800000, RZ ;  /* 0x0180000000027810 */ /* 0x000fc80007ffe0ff */
[----:B------:R-:W-:-:S04]  /*0c60*/  LOP3.LUT R2, R2, 0x7f800000, RZ, 0xc0, !PT ;  /* 0x7f80000002027812 */ /* 0x000fc800078ec0ff */
[----:B------:R-:W-:-:S13]  /*0c70*/  ISETP.GT.U32.AND P0, PT, R2, 0x1ffffff, PT ;  /* 0x01ffffff0200780c */ /* 0x000fda0003f04070 */
[----:B------:R-:W-:Y:S05]  /*0c80*/  @P0 BRA `(.L_x_38) ;  /* 0x00000000000c0947 */ /* 0x000fea0003800000 */
[----:B------:R-:W-:-:S07]  /*0c90*/  MOV R2, 0xcb0 ;  /* 0x00000cb000027802 */ /* 0x000fce0000000f00 */
[----:B------:R-:W-:Y:S05]  /*0ca0*/  CALL.REL.NOINC `($__internal_1_$__cuda_sm20_rcp_rn_f32_slowpath) ;  /* 0x0000000000307944 */ /* 0x000fea0003c00000 */
[----:B------:R-:W-:Y:S05]  /*0cb0*/  BRA `(.L_x_39) ;  /* 0x0000000000107947 */ /* 0x000fea0003800000 */
.L_x_38:
[----:B------:R-:W0:Y:S02]  /*0cc0*/  MUFU.RCP R5, R0 ;  /* 0x0000000000057308 */ /* 0x000e240000001000 */
[----:B0-----:R-:W-:-:S04]  /*0cd0*/  FFMA R2, R5, R0, -1 ;  /* 0xbf80000005027423 */ /* 0x001fc80000000000 */
[----:B------:R-:W-:-:S04]  /*0ce0*/  FADD.FTZ R2, -R2, -RZ ;  /* 0x800000ff02027221 */ /* 0x000fc80000010100 */
[----:B------:R-:W-:-:S07]  /*0cf0*/  FFMA R5, R5, R2, R5 ;  /* 0x0000000205057223 */ /* 0x000fce0000000005 */
.L_x_39:
[----:B------:R-:W0:Y:S01]  /*0d00*/  LDC.64 R2, c[0x0][0x390] ;  /* 0x0000e400ff027b82 */ /* 0x000e220000000a00 */
[----:B------:R-:W1:Y:S01]  /*0d10*/  LDCU UR4, c[0x0][0x39c] ;  /* 0x00007380ff0477ac */ /* 0x000e620008000800 */
[----:B------:R-:W-:Y:S01]  /*0d20*/  FMUL R5, R5, R14 ;  /* 0x0000000e05057220 */ /* 0x000fe20000400000 */
[----:B-1----:R-:W-:-:S04]  /*0d30*/  IMAD R7, R7, UR4, R6 ;  /* 0x0000000407077c24 */ /* 0x002fc8000f8e0206 */
[----:B0-----:R-:W-:-:S05]  /*0d40*/  IMAD.WIDE R2, R7, 0x4, R2 ;  /* 0x0000000407027825 */ /* 0x001fca00078e0202 */
[----:B------:R-:W-:Y:S01]  /*0d50*/  STG.E desc[UR10][R2.64], R5 ;  /* 0x0000000502007986 */ /* 0x000fe2000c10190a */
[----:B------:R-:W-:Y:S05]  /*0d60*/  EXIT ;  /* 0x000000000000794d */ /* 0x000fea0003800000 */
        .weak           $__internal_1_$__cuda_sm20_rcp_rn_f32_slowpath
        .type           $__internal_1_$__cuda_sm20_rcp_rn_f32_slowpath,@function
        .size           $__internal_1_$__cuda_sm20_rcp_rn_f32_slowpath,($__internal_2_$__cuda_sm20_sqrt_rn_f32_slowpath - $__internal_1_$__cuda_sm20_rcp_rn_f32_slowpath)
$__internal_1_$__cuda_sm20_rcp_rn_f32_slowpath:
[----:B------:R-:W-:-:S04]  /*0d70*/  SHF.L.U32 R3, R0, 0x1, RZ ;  /* 0x0000000100037819 */ /* 0x000fc800000006ff */
[----:B------:R-:W-:-:S04]  /*0d80*/  SHF.R.U32.HI R10, RZ, 0x18, R3 ;  /* 0x00000018ff0a7819 */ /* 0x000fc80000011603 */
[----:B------:R-:W-:-:S13]  /*0d90*/  ISETP.NE.U32.AND P0, PT, R10, RZ, PT ;  /* 0x000000ff0a00720c */ /* 0x000fda0003f05070 */
[----:B------:R-:W-:Y:S05]  /*0da0*/  @P0 BRA `(.L_x_40) ;  /* 0x00000000002c0947 */ /* 0x000fea0003800000 */
[----:B------:R-:W-:-:S04]  /*0db0*/  SHF.L.U32 R3, R0, 0x1, RZ ;  /* 0x0000000100037819 */ /* 0x000fc800000006ff */
[----:B------:R-:W-:-:S13]  /*0dc0*/  ISETP.NE.AND P0, PT, R3, RZ, PT ;  /* 0x000000ff0300720c */ /* 0x000fda0003f05270 */
[----:B------:R0:W1:Y:S01]  /*0dd0*/  @!P0 MUFU.RCP R3, R0 ;  /* 0x0000000000038308 */ /* 0x0000620000001000 */
[----:B------:R-:W-:Y:S05]  /*0de0*/  @!P0 BRA `(.L_x_41) ;  /* 0x0000000000a48947 */ /* 0x000fea0003800000 */
[----:B------:R-:W-:-:S04]  /*0df0*/  FFMA R4, R0, 1.84467440737095516160e+19, RZ ;  /* 0x5f80000000047823 */ /* 0x000fc800000000ff */
[----:B-1----:R-:W0:Y:S02]  /*0e00*/  MUFU.RCP R3, R4 ;  /* 0x0000000400037308 */ /* 0x002e240000001000 */
[----:B0-----:R-:W-:-:S04]  /*0e10*/  FFMA R0, R4, R3, -1 ;  /* 0xbf80000004007423 */ /* 0x001fc80000000003 */
[----:B------:R-:W-:-:S04]  /*0e20*/  FADD.FTZ R0, -R0, -RZ ;  /* 0x800000ff00007221 */ /* 0x000fc80000010100 */
[----:B------:R-:W-:-:S04]  /*0e30*/  FFMA R0, R3, R0, R3 ;  /* 0x0000000003007223 */ /* 0x000fc80000000003 */
[----:B------:R-:W-:Y:S01]  /*0e40*/  FFMA R3, R0, 1.84467440737095516160e+19, RZ ;  /* 0x5f80000000037823 */ /* 0x000fe200000000ff */
[----:B------:R-:W-:Y:S06]  /*0e50*/  BRA `(.L_x_41) ;  /* 0x0000000000887947 */ /* 0x000fec0003800000 */
.L_x_40:
[----:B------:R-:W-:-:S05]  /*0e60*/  VIADD R12, R10, 0xffffff03 ;  /* 0xffffff030a0c7836 */ /* 0x000fca0000000000 */
[----:B------:R-:W-:-:S13]  /*0e70*/  ISETP.GT.U32.AND P0, PT, R12, 0x1, PT ;  /* 0x000000010c00780c */ /* 0x000fda0003f04070 */
[----:B------:R-:W-:Y:S05]  /*0e80*/  @P0 BRA `(.L_x_42) ;  /* 0x0000000000780947 */ /* 0x000fea0003800000 */
[----:B------:R-:W-:Y:S01]  /*0e90*/  LOP3.LUT R3, R0, 0x7fffff, RZ, 0xc0, !PT ;  /* 0x007fffff00037812 */ /* 0x000fe200078ec0ff */
[----:B------:R-:W-:-:S03]  /*0ea0*/  HFMA2 R9, -RZ, RZ, 0, 1.78813934326171875e-07 ;  /* 0x00000003ff097431 */ /* 0x000fc600000001ff */
[----:B------:R-:W-:-:S04]  /*0eb0*/  LOP3.LUT R3, R3, 0x3f800000, RZ, 0xfc, !PT ;  /* 0x3f80000003037812 */ /* 0x000fc800078efcff */
[----:B------:R-:W0:Y:S01]  /*0ec0*/  MUFU.RCP R4, R3 ;  /* 0x0000000300047308 */ /* 0x000e220000001000 */
[----:B------:R-:W-:Y:S01]  /*0ed0*/  SHF.L.U32 R9, R9, R12, RZ ;  /* 0x0000000c09097219 */ /* 0x000fe200000006ff */
[----:B0-----:R-:W-:-:S04]  /*0ee0*/  FFMA R5, R3, R4, -1 ;  /* 0xbf80000003057423 */ /* 0x001fc80000000004 */
[----:B------:R-:W-:-:S04]  /*0ef0*/  FADD.FTZ R5, -R5, -RZ ;  /* 0x800000ff05057221 */ /* 0x000fc80000010100 */
[CCC-:B------:R-:W-:Y:S01]  /*0f00*/  FFMA.RM R8, R4.reuse, R5.reuse, R4.reuse ;  /* 0x0000000504087223 */ /* 0x1c0fe20000004004 */
[----:B------:R-:W-:-:S04]  /*0f10*/  FFMA.RP R5, R4, R5, R4 ;  /* 0x0000000504057223 */ /* 0x000fc80000008004 */
[C---:B------:R-:W-:Y:S02]  /*0f20*/  LOP3.LUT R4, R8.reuse, 0x7fffff, RZ, 0xc0, !PT ;  /* 0x007fffff08047812 */ /* 0x040fe400078ec0ff */
[----:B------:R-:W-:Y:S02]  /*0f30*/  FSETP.NEU.FTZ.AND P0, PT, R8, R5, PT ;  /* 0x000000050800720b */ /* 0x000fe40003f1d000 */
[----:B------:R-:W-:Y:S02]  /*0f40*/  LOP3.LUT R4, R4, 0x800000, RZ, 0xfc, !PT ;  /* 0x0080000004047812 */ /* 0x000fe400078efcff */
[----:B------:R-:W-:Y:S02]  /*0f50*/  SEL R5, RZ, 0xffffffff, !P0 ;  /* 0xffffffffff057807 */ /* 0x000fe40004000000 */
[----:B------:R-:W-:Y:S02]  /*0f60*/  LOP3.LUT R9, R9, R4, RZ, 0xc0, !PT ;  /* 0x0000000409097212 */ /* 0x000fe400078ec0ff */
[----:B------:R-:W-:-:S02]  /*0f70*/  IADD3 R5, PT, PT, -R5, RZ, RZ ;  /* 0x000000ff05057210 */ /* 0x000fc40007ffe1ff */
[-C--:B------:R-:W-:Y:S02]  /*0f80*/  SHF.R.U32.HI R9, RZ, R12.reuse, R9 ;  /* 0x0000000cff097219 */ /* 0x080fe40000011609 */
[----:B------:R-:W-:Y:S02]  /*0f90*/  LOP3.LUT P1, RZ, R5, R12, R4, 0xf8, !PT ;  /* 0x0000000c05ff7212 */ /* 0x000fe4000782f804 */
[C---:B------:R-:W-:Y:S02]  /*0fa0*/  LOP3.LUT P0, RZ, R9.reuse, 0x1, RZ, 0xc0, !PT ;  /* 0x0000000109ff7812 */ /* 0x040fe4000780c0ff */
[----:B------:R-:W-:-:S04]  /*0fb0*/  LOP3.LUT P2, RZ, R9, 0x2, RZ, 0xc0, !PT ;  /* 0x0000000209ff7812 */ /* 0x000fc8000784c0ff */
[----:B------:R-:W-:Y:S02]  /*0fc0*/  PLOP3.LUT P0, PT, P0, P1, P2, 0xe0, 0x0 ;  /* 0x000000000000781c */ /* 0x000fe40000703c20 */
[----:B------:R-:W-:Y:S02]  /*0fd0*/  LOP3.LUT P1, RZ, R0, 0x7fffff, RZ, 0xc0, !PT ;  /* 0x007fffff00ff7812 */ /* 0x000fe4000782c0ff */
[----:B------:R-:W-:-:S04]  /*0fe0*/  SEL R3, RZ, 0x1, !P0 ;  /* 0x00000001ff037807 */ /* 0x000fc80004000000 */
[----:B------:R-:W-:-:S04]  /*0ff0*/  IADD3 R3, PT, PT, -R3, RZ, RZ ;  /* 0x000000ff03037210 */ /* 0x000fc80007ffe1ff */
[----:B------:R-:W-:Y:S02]  /*1000*/  ISETP.GE.AND P0, PT, R3, RZ, PT ;  /* 0x000000ff0300720c */ /* 0x000fe40003f06270 */
[----:B------:R-:W-:-:S04]  /*1010*/  IADD3 R3, PT, PT, R10, -0xfc, RZ ;  /* 0xffffff040a037810 */ /* 0x000fc80007ffe0ff */
[----:B------:R-:W-:-:S07]  /*1020*/  SHF.R.U32.HI R3, RZ, R3, R4 ;  /* 0x00000003ff037219 */ /* 0x000fce0000011604 */
[----:B------:R-:W-:-:S05]  /*1030*/  @!P0 VIADD R3, R3, 0x1 ;  /* 0x0000000103038836 */ /* 0x000fca0000000000 */
[----:B------:R-:W-:-:S04]  /*1040*/  @!P1 SHF.L.U32 R3, R3, 0x1, RZ ;  /* 0x0000000103039819 */ /* 0x000fc800000006ff */
[----:B------:R-:W-:Y:S01]  /*1050*/  LOP3.LUT R3, R3, 0x80000000, R0, 0xf8, !PT ;  /* 0x8000000003037812 */ /* 0x000fe200078ef800 */
[----:B------:R-:W-:Y:S06]  /*1060*/  BRA `(.L_x_41) ;  /* 0x0000000000047947 */ /* 0x000fec0003800000 */
.L_x_42:
[----:B------:R2:W3:Y:S02]  /*1070*/  MUFU.RCP R3, R0 ;  /* 0x0000000000037308 */ /* 0x0004e40000001000 */
.L_x_41:
[----:B-1-3--:R-:W-:Y:S02]  /*1080*/  MOV R5, R3 ;  /* 0x0000000300057202 */ /* 0x00afe40000000f00 */
[----:B------:R-:W-:-:S04]  /*1090*/  MOV R3, 0x0 ;  /* 0x0000000000037802 */ /* 0x000fc80000000f00 */
[----:B0-2---:R-:W-:Y:S05]  /*10a0*/  RET.REL.NODEC R2 `(_Z16matmul_qk_kernelPKfS0_Pfiii) ;  /* 0xffffffec02d47950 */ /* 0x005fea0003c3ffff */
        .weak           $__internal_2_$__cuda_sm20_sqrt_rn_f32_slowpath
        .type           $__internal_2_$__cuda_sm20_sqrt_rn_f32_slowpath,@function
        .size           $__internal_2_$__cuda_sm20_sqrt_rn_f32_slowpath,(.L_x_47 - $__internal_2_$__cuda_sm20_sqrt_rn_f32_slowpath)
$__internal_2_$__cuda_sm20_sqrt_rn_f32_slowpath:
[----:B------:R-:W-:-:S13]  /*10b0*/  LOP3.LUT P0, RZ, R0, 0x7fffffff, RZ, 0xc0, !PT ;  /* 0x7fffffff00ff7812 */ /* 0x000fda000780c0ff */
[----:B------:R-:W-:Y:S01]  /*10c0*/  @!P0 MOV R2, R0 ;  /* 0x0000000000028202 */ /* 0x000fe20000000f00 */
[----:B------:R-:W-:Y:S06]  /*10d0*/  @!P0 BRA `(.L_x_43) ;  /* 0x0000000000448947 */ /* 0x000fec0003800000 */
[----:B------:R-:W-:-:S13]  /*10e0*/  FSETP.GEU.FTZ.AND P0, PT, R0, RZ, PT ;  /* 0x000000ff0000720b */ /* 0x000fda0003f1e000 */
[----:B------:R-:W-:Y:S01]  /*10f0*/  @!P0 IMAD.MOV.U32 R2, RZ, RZ, 0x7fffffff ;  /* 0x7fffffffff028424 */ /* 0x000fe200078e00ff */
[----:B------:R-:W-:Y:S06]  /*1100*/  @!P0 BRA `(.L_x_43) ;  /* 0x0000000000388947 */ /* 0x000fec0003800000 */
[----:B------:R-:W-:-:S13]  /*1110*/  FSETP.GTU.FTZ.AND P0, PT, |R0|, +INF , PT ;  /* 0x7f8000000000780b */ /* 0x000fda0003f1c200 */
[----:B------:R-:W-:Y:S01]  /*1120*/  @P0 FADD.FTZ R2, R0, 1 ;  /* 0x3f80000000020421 */ /* 0x000fe20000010000 */
[----:B------:R-:W-:Y:S06]  /*1130*/  @P0 BRA `(.L_x_43) ;  /* 0x00000000002c0947 */ /* 0x000fec0003800000 */
[----:B------:R-:W-:-:S13]  /*1140*/  FSETP.NEU.FTZ.AND P0, PT, |R0|, +INF , PT ;  /* 0x7f8000000000780b */ /* 0x000fda0003f1d200 */
[----:B------:R-:W-:Y:S01]  /*1150*/  @!P0 MOV R2, R0 ;  /* 0x0000000000028202 */ /* 0x000fe20000000f00 */
[----:B------:R-:W-:Y:S06]  /*1160*/  @!P0 BRA `(.L_x_43) ;  /* 0x0000000000208947 */ /* 0x000fec0003800000 */
[----:B------:R-:W-:-:S04]  /*1170*/  FFMA R0, R0, 1.84467440737095516160e+19, RZ ;  /* 0x5f80000000007823 */ /* 0x000fc800000000ff */
[----:B------:R-:W0:Y:S02]  /*1180*/  MUFU.RSQ R3, R0 ;  /* 0x0000000000037308 */ /* 0x000e240000001400 */
[----:B0-----:R-:W-:Y:S01]  /*1190*/  FMUL.FTZ R5, R0, R3 ;  /* 0x0000000300057220 */ /* 0x001fe20000410000 */
[----:B------:R-:W-:-:S03]  /*11a0*/  FMUL.FTZ R3, R3, 0.5 ;  /* 0x3f00000003037820 */ /* 0x000fc60000410000 */
[----:B------:R-:W-:-:S04]  /*11b0*/  FADD.FTZ R2, -R5, -RZ ;  /* 0x800000ff05027221 */ /* 0x000fc80000010100 */
[----:B------:R-:W-:-:S04]  /*11c0*/  FFMA R2, R5, R2, R0 ;  /* 0x0000000205027223 */ /* 0x000fc80000000000 */
[----:B------:R-:W-:-:S04]  /*11d0*/  FFMA R2, R2, R3, R5 ;  /* 0x0000000302027223 */ /* 0x000fc80000000005 */
[----:B------:R-:W-:-:S07]  /*11e0*/  FMUL.FTZ R2, R2, 2.3283064365386962891e-10 ;  /* 0x2f80000002027820 */ /* 0x000fce0000410000 */
.L_x_43:
[----:B------:R-:W-:Y:S01]  /*11f0*/  HFMA2 R3, -RZ, RZ, 0, 0 ;  /* 0x00000000ff037431 */ /* 0x000fe200000001ff */
[----:B------:R-:W-:Y:S02]  /*1200*/  MOV R0, R2 ;  /* 0x0000000200007202 */ /* 0x000fe40000000f00 */
[----:B------:R-:W-:-:S04]  /*1210*/  MOV R2, R4 ;  /* 0x0000000400027202 */ /* 0x000fc80000000f00 */
[----:B------:R-:W-:Y:S05]  /*1220*/  RET.REL.NODEC R2 `(_Z16matmul_qk_kernelPKfS0_Pfiii) ;  /* 0xffffffec02747950 */ /* 0x000fea0003c3ffff */
.L_x_44:
        /* <DEDUP_REMOVED lines=13> */
.L_x_47:


//--------------------- .nv.shared._Z16matmul_av_kernelPKfS0_Pfiii --------------------------
	.section	.nv.shared._Z16matmul_av_kernelPKfS0_Pfiii,"aw",@nobits
	.sectionflags	@""
	.align	16
	.zero		1024


//--------------------- .nv.shared.reserved.0     --------------------------
	.section	.nv.shared.reserved.0,"aw",@nobits
	.weak		__nv_reservedSMEM_offset_0_alias
	.size		__nv_reservedSMEM_offset_0_alias, 0, 64
	.other		__nv_reservedSMEM_offset_0_alias,@"STO_CUDA_RESERVED_SHARED STV_DEFAULT"
__nv_reservedSMEM_offset_0_alias:
	.zero		0
	.zero		64


//--------------------- .nv.shared._Z14softmax_kernelPfii --------------------------
	.section	.nv.shared._Z14softmax_kernelPfii,"aw",@nobits
	.sectionflags	@""
	.align	16
	.zero		1024


//--------------------- .nv.shared._Z16matmul_qk_kernelPKfS0_Pfiii --------------------------
	.section	.nv.shared._Z16matmul_qk_kernelPKfS0_Pfiii,"aw",@nobits
	.sectionflags	@""
	.align	16
	.zero		1024


//--------------------- .nv.constant0._Z16matmul_av_kernelPKfS0_Pfiii --------------------------
	.section	.nv.constant0._Z16matmul_av_kernelPKfS0_Pfiii,"a",@progbits
	.sectionflags	@""
	.align	4
.nv.constant0._Z16matmul_av_kernelPKfS0_Pfiii:
	.zero		932


//--------------------- .nv.constant0._Z14softmax_kernelPfii --------------------------
	.section	.nv.constant0._Z14softmax_kernelPfii,"a",@progbits
	.sectionflags	@""
	.align	4
.nv.constant0._Z14softmax_kernelPfii:
	.zero		912


//--------------------- .nv.constant0._Z16matmul_qk_kernelPKfS0_Pfiii --------------------------
	.section	.nv.constant0._Z16matmul_qk_kernelPKfS0_Pfiii,"a",@progbits
	.sectionflags	@""
	.align	4
.nv.constant0._Z16matmul_qk_kernelPKfS0_Pfiii:
	.zero		932


//--------------------- SYMBOLS --------------------------

	.type		.nv.reservedSmem.offset0,@object
	.size		.nv.reservedSmem.offset0,0x4
	.type		.nv.reservedSmem.cap,@object
	.size		.nv.reservedSmem.cap,0x4
